	.target	sm_100a

	.elftype	@"ET_EXEC"


//--------------------- .note.nv.tkinfo           --------------------------
	.section	.note.nv.tkinfo,"",@"SHT_NOTE"
	.sectionflags	@"SHF_NOTE_NV_TKINFO"
	.tkinfo
        /*0018*/ 	.word	0x00000002
        /*0030*/ 	.string	""
        /*0030*/ 	.string	"ptxas"
        /*0030*/ 	.string	"Cuda compilation tools, release 13.0, V13.0.88"
        /*0030*/ 	.string	"Build cuda_13.0.r13.0/compiler.36424714_0"
        /*0030*/ 	.string	"-arch sm_100a -m 64 "



//--------------------- .note.nv.cuinfo           --------------------------
	.section	.note.nv.cuinfo,"",@"SHT_NOTE"
	.sectionflags	@"SHF_NOTE_NV_CUINFO"
        /*0018*/ 	.short	0x0002
        /*001a*/ 	.short	0x0064
        /*001c*/ 	.short	0x0082
	.zero		2


//--------------------- .nv.info                  --------------------------
	.section	.nv.info,"",@"SHT_CUDA_INFO"
	.align	4


	//----- nvinfo : EIATTR_REGCOUNT
	.align		4
        /*0000*/ 	.byte	0x04, 0x2f
        /*0002*/ 	.short	(.L_19 - .L_18)
	.align		4
.L_18:
        /*0004*/ 	.word	index@(_ZN7cutlass13device_kernelINS_4conv6kernel13ConvUniversalINS1_16ConvProblemShapeILNS1_8OperatorE2ELi2EEENS1_10collective14CollectiveConvINS1_47MainloopSm100TmaUmmaWarpSpecializedImplicitGemmILS5_2ELi17ELi2ELi1ELi2EN4cute5tupleIJNSA_1CILi2EEENSC_ILi1EEESE_EEEEENSB_IJNSC_ILi64EEENSB_IJNSC_ILi128EEEEEENSB_IJSH_EEEEEENS_12float_e4m3_tESM_NSA_8TiledMMAINSA_8MMA_AtomIJNSA_10MMA_TraitsINSA_19SM100_MMA_F8F6F4_SSEJSM_SM_fSH_SI_NSA_17integral_constantINSA_4UMMA5MajorELST_1EEESU_NSR_INSS_7ScaleInELSV_0EEESW_EEEEEENSA_6LayoutINSB_IJSE_SE_SE_EEENSB_IJNSC_ILi0EEES11_S11_EEEEENSB_IJNSA_10UnderscoreES14_S14_EEEEENS7_6detail27Sm100ImplicitGemmTileTraitsINSA_13SM90_TMA_LOADENSA_14ComposedLayoutINSA_7SwizzleILi2ELi4ELi3EEENSA_18smem_ptr_flag_bitsILi8EEENSZ_INSB_IJSH_NSC_ILi8EEEEEENSB_IJSE_SH_EEEEEEEvEENS18_INSA_30SM90_TMA_LOAD_IM2COL_MULTICASTENS1A_INS1B_ILi3ELi4ELi3EEES1E_NSZ_INSB_IJSI_S1F_EEENSB_IJSE_SI_EEEEEEEvEEEENS_8epilogue10collective18CollectiveEpilogueINS1T_23Sm100TmaWarpSpecializedILi2ELi2ELi32ELb0ELb0EEEJSL_NSB_IJNSZ_ISH_SE_EES1Y_EEESM_NSB_IJlNSB_IJSE_llEEES11_EEESM_S21_NS1T_6fusion15FusionCallbacksIS1X_NS22_17LinearCombinationISM_fSM_fLNS_15FloatRoundStyleE2EEESL_S1Z_JEEENSA_5SM1004TMEM4LOAD26SM100_TMEM_LOAD_16dp32b32xES19_NS1A_IS1C_S1E_NSZ_INSB_IJS1F_SH_EEENSB_IJSH_SE_EEEEEEENSA_39AutoVectorizingCopyWithAssumedAlignmentILi128EEENSA_14SM90_TMA_STOREES2F_S2H_S2H_EEEvvEEEEvNT_6ParamsE)
        /*0008*/ 	.word	0x00000078


	//----- nvinfo : EIATTR_FRAME_SIZE
	.align		4
.L_19:
        /*000c*/ 	.byte	0x04, 0x11
        /*000e*/ 	.short	(.L_21 - .L_20)
	.align		4
.L_20:
        /*0010*/ 	.word	index@($__internal_2_$__cuda_sm10x_tcgen05_guardrail_trap_unallocated_columns_being_dealloced)
        /*0014*/ 	.word	0x00000008


	//----- nvinfo : EIATTR_FRAME_SIZE
	.align		4
.L_21:
        /*0018*/ 	.byte	0x04, 0x11
        /*001a*/ 	.short	(.L_23 - .L_22)
	.align		4
.L_22:
        /*001c*/ 	.word	index@($__internal_1_$__cuda_sm10x_tcgen05_guardrail_trap_phase_invalid_during_alloc)
        /*0020*/ 	.word	0x00000008


	//----- nvinfo : EIATTR_FRAME_SIZE
	.align		4
.L_23:
        /*0024*/ 	.byte	0x04, 0x11
        /*0026*/ 	.short	(.L_25 - .L_24)
	.align		4
.L_24:
        /*0028*/ 	.word	index@($__internal_0_$__cuda_sm10x_tcgen05_guardrail_trap_col_being_dealloced_not_returned_by_alloc)
        /*002c*/ 	.word	0x00000008


	//----- nvinfo : EIATTR_FRAME_SIZE
	.align		4
.L_25:
        /*0030*/ 	.byte	0x04, 0x11
        /*0032*/ 	.short	(.L_27 - .L_26)
	.align		4
.L_26:
        /*0034*/ 	.word	index@(_ZN7cutlass13device_kernelINS_4conv6kernel13ConvUniversalINS1_16ConvProblemShapeILNS1_8OperatorE2ELi2EEENS1_10collective14CollectiveConvINS1_47MainloopSm100TmaUmmaWarpSpecializedImplicitGemmILS5_2ELi17ELi2ELi1ELi2EN4cute5tupleIJNSA_1CILi2EEENSC_ILi1EEESE_EEEEENSB_IJNSC_ILi64EEENSB_IJNSC_ILi128EEEEEENSB_IJSH_EEEEEENS_12float_e4m3_tESM_NSA_8TiledMMAINSA_8MMA_AtomIJNSA_10MMA_TraitsINSA_19SM100_MMA_F8F6F4_SSEJSM_SM_fSH_SI_NSA_17integral_constantINSA_4UMMA5MajorELST_1EEESU_NSR_INSS_7ScaleInELSV_0EEESW_EEEEEENSA_6LayoutINSB_IJSE_SE_SE_EEENSB_IJNSC_ILi0EEES11_S11_EEEEENSB_IJNSA_10UnderscoreES14_S14_EEEEENS7_6detail27Sm100ImplicitGemmTileTraitsINSA_13SM90_TMA_LOADENSA_14ComposedLayoutINSA_7SwizzleILi2ELi4ELi3EEENSA_18smem_ptr_flag_bitsILi8EEENSZ_INSB_IJSH_NSC_ILi8EEEEEENSB_IJSE_SH_EEEEEEEvEENS18_INSA_30SM90_TMA_LOAD_IM2COL_MULTICASTENS1A_INS1B_ILi3ELi4ELi3EEES1E_NSZ_INSB_IJSI_S1F_EEENSB_IJSE_SI_EEEEEEEvEEEENS_8epilogue10collective18CollectiveEpilogueINS1T_23Sm100TmaWarpSpecializedILi2ELi2ELi32ELb0ELb0EEEJSL_NSB_IJNSZ_ISH_SE_EES1Y_EEESM_NSB_IJlNSB_IJSE_llEEES11_EEESM_S21_NS1T_6fusion15FusionCallbacksIS1X_NS22_17LinearCombinationISM_fSM_fLNS_15FloatRoundStyleE2EEESL_S1Z_JEEENSA_5SM1004TMEM4LOAD26SM100_TMEM_LOAD_16dp32b32xES19_NS1A_IS1C_S1E_NSZ_INSB_IJS1F_SH_EEENSB_IJSH_SE_EEEEEEENSA_39AutoVectorizingCopyWithAssumedAlignmentILi128EEENSA_14SM90_TMA_STOREES2F_S2H_S2H_EEEvvEEEEvNT_6ParamsE)
        /*0038*/ 	.word	0x00000008


	//----- nvinfo : EIATTR_MIN_STACK_SIZE
	.align		4
.L_27:
        /*003c*/ 	.byte	0x04, 0x12
        /*003e*/ 	.short	(.L_29 - .L_28)
	.align		4
.L_28:
        /*0040*/ 	.word	index@(_ZN7cutlass13device_kernelINS_4conv6kernel13ConvUniversalINS1_16ConvProblemShapeILNS1_8OperatorE2ELi2EEENS1_10collective14CollectiveConvINS1_47MainloopSm100TmaUmmaWarpSpecializedImplicitGemmILS5_2ELi17ELi2ELi1ELi2EN4cute5tupleIJNSA_1CILi2EEENSC_ILi1EEESE_EEEEENSB_IJNSC_ILi64EEENSB_IJNSC_ILi128EEEEEENSB_IJSH_EEEEEENS_12float_e4m3_tESM_NSA_8TiledMMAINSA_8MMA_AtomIJNSA_10MMA_TraitsINSA_19SM100_MMA_F8F6F4_SSEJSM_SM_fSH_SI_NSA_17integral_constantINSA_4UMMA5MajorELST_1EEESU_NSR_INSS_7ScaleInELSV_0EEESW_EEEEEENSA_6LayoutINSB_IJSE_SE_SE_EEENSB_IJNSC_ILi0EEES11_S11_EEEEENSB_IJNSA_10UnderscoreES14_S14_EEEEENS7_6detail27Sm100ImplicitGemmTileTraitsINSA_13SM90_TMA_LOADENSA_14ComposedLayoutINSA_7SwizzleILi2ELi4ELi3EEENSA_18smem_ptr_flag_bitsILi8EEENSZ_INSB_IJSH_NSC_ILi8EEEEEENSB_IJSE_SH_EEEEEEEvEENS18_INSA_30SM90_TMA_LOAD_IM2COL_MULTICASTENS1A_INS1B_ILi3ELi4ELi3EEES1E_NSZ_INSB_IJSI_S1F_EEENSB_IJSE_SI_EEEEEEEvEEEENS_8epilogue10collective18CollectiveEpilogueINS1T_23Sm100TmaWarpSpecializedILi2ELi2ELi32ELb0ELb0EEEJSL_NSB_IJNSZ_ISH_SE_EES1Y_EEESM_NSB_IJlNSB_IJSE_llEEES11_EEESM_S21_NS1T_6fusion15FusionCallbacksIS1X_NS22_17LinearCombinationISM_fSM_fLNS_15FloatRoundStyleE2EEESL_S1Z_JEEENSA_5SM1004TMEM4LOAD26SM100_TMEM_LOAD_16dp32b32xES19_NS1A_IS1C_S1E_NSZ_INSB_IJS1F_SH_EEENSB_IJSH_SE_EEEEEEENSA_39AutoVectorizingCopyWithAssumedAlignmentILi128EEENSA_14SM90_TMA_STOREES2F_S2H_S2H_EEEvvEEEEvNT_6ParamsE)
        /*0044*/ 	.word	0x00000008
.L_29:


//--------------------- .nv.compat                --------------------------
	.section	.nv.compat,"",@"SHT_CUDA_COMPAT_INFO"
	.align	4
        /*0000*/ 	.byte	0x02, 0x09, 0x01, 0x00, 0x02, 0x02, 0x02, 0x00, 0x02, 0x05, 0x05, 0x00, 0x03, 0x07, 0x01, 0x01
        /*0010*/ 	.byte	0x02, 0x03, 0x01, 0x00, 0x02, 0x06, 0x01, 0x00, 0x04, 0x0b, 0x08, 0x00, 0x09, 0x00, 0x00, 0x00
        /*0020*/ 	.byte	0x00, 0x00, 0x00, 0x00


//--------------------- .nv.info._ZN7cutlass13device_kernelINS_4conv6kernel13ConvUniversalINS1_16ConvProblemShapeILNS1_8OperatorE2ELi2EEENS1_10collective14CollectiveConvINS1_47MainloopSm100TmaUmmaWarpSpecializedImplicitGemmILS5_2ELi17ELi2ELi1ELi2EN4cute5tupleIJNSA_1CILi2EEENSC_ILi1EEESE_EEEEENSB_IJNSC_ILi64EEENSB_IJNSC_ILi128EEEEEENSB_IJSH_EEEEEENS_12float_e4m3_tESM_NSA_8TiledMMAINSA_8MMA_AtomIJNSA_10MMA_TraitsINSA_19SM100_MMA_F8F6F4_SSEJSM_SM_fSH_SI_NSA_17integral_constantINSA_4UMMA5MajorELST_1EEESU_NSR_INSS_7ScaleInELSV_0EEESW_EEEEEENSA_6LayoutINSB_IJSE_SE_SE_EEENSB_IJNSC_ILi0EEES11_S11_EEEEENSB_IJNSA_10UnderscoreES14_S14_EEEEENS7_6detail27Sm100ImplicitGemmTileTraitsINSA_13SM90_TMA_LOADENSA_14ComposedLayoutINSA_7SwizzleILi2ELi4ELi3EEENSA_18smem_ptr_flag_bitsILi8EEENSZ_INSB_IJSH_NSC_ILi8EEEEEENSB_IJSE_SH_EEEEEEEvEENS18_INSA_30SM90_TMA_LOAD_IM2COL_MULTICASTENS1A_INS1B_ILi3ELi4ELi3EEES1E_NSZ_INSB_IJSI_S1F_EEENSB_IJSE_SI_EEEEEEEvEEEENS_8epilogue10collective18CollectiveEpilogueINS1T_23Sm100TmaWarpSpecializedILi2ELi2ELi32ELb0ELb0EEEJSL_NSB_IJNSZ_ISH_SE_EES1Y_EEESM_NSB_IJlNSB_IJSE_llEEES11_EEESM_S21_NS1T_6fusion15FusionCallbacksIS1X_NS22_17LinearCombinationISM_fSM_fLNS_15FloatRoundStyleE2EEESL_S1Z_JEEENSA_5SM1004TMEM4LOAD26SM100_TMEM_LOAD_16dp32b32xES19_NS1A_IS1C_S1E_NSZ_INSB_IJS1F_SH_EEENSB_IJSH_SE_EEEEEEENSA_39AutoVectorizingCopyWithAssumedAlignmentILi128EEENSA_14SM90_TMA_STOREES2F_S2H_S2H_EEEvvEEEEvNT_6ParamsE --------------------------
	.section	.nv.info._ZN7cutlass13device_kernelINS_4conv6kernel13ConvUniversalINS1_16ConvProblemShapeILNS1_8OperatorE2ELi2EEENS1_10collective14CollectiveConvINS1_47MainloopSm100TmaUmmaWarpSpecializedImplicitGemmILS5_2ELi17ELi2ELi1ELi2EN4cute5tupleIJNSA_1CILi2EEENSC_ILi1EEESE_EEEEENSB_IJNSC_ILi64EEENSB_IJNSC_ILi128EEEEEENSB_IJSH_EEEEEENS_12float_e4m3_tESM_NSA_8TiledMMAINSA_8MMA_AtomIJNSA_10MMA_TraitsINSA_19SM100_MMA_F8F6F4_SSEJSM_SM_fSH_SI_NSA_17integral_constantINSA_4UMMA5MajorELST_1EEESU_NSR_INSS_7ScaleInELSV_0EEESW_EEEEEENSA_6LayoutINSB_IJSE_SE_SE_EEENSB_IJNSC_ILi0EEES11_S11_EEEEENSB_IJNSA_10UnderscoreES14_S14_EEEEENS7_6detail27Sm100ImplicitGemmTileTraitsINSA_13SM90_TMA_LOADENSA_14ComposedLayoutINSA_7SwizzleILi2ELi4ELi3EEENSA_18smem_ptr_flag_bitsILi8EEENSZ_INSB_IJSH_NSC_ILi8EEEEEENSB_IJSE_SH_EEEEEEEvEENS18_INSA_30SM90_TMA_LOAD_IM2COL_MULTICASTENS1A_INS1B_ILi3ELi4ELi3EEES1E_NSZ_INSB_IJSI_S1F_EEENSB_IJSE_SI_EEEEEEEvEEEENS_8epilogue10collective18CollectiveEpilogueINS1T_23Sm100TmaWarpSpecializedILi2ELi2ELi32ELb0ELb0EEEJSL_NSB_IJNSZ_ISH_SE_EES1Y_EEESM_NSB_IJlNSB_IJSE_llEEES11_EEESM_S21_NS1T_6fusion15FusionCallbacksIS1X_NS22_17LinearCombinationISM_fSM_fLNS_15FloatRoundStyleE2EEESL_S1Z_JEEENSA_5SM1004TMEM4LOAD26SM100_TMEM_LOAD_16dp32b32xES19_NS1A_IS1C_S1E_NSZ_INSB_IJS1F_SH_EEENSB_IJSH_SE_EEEEEEENSA_39AutoVectorizingCopyWithAssumedAlignmentILi128EEENSA_14SM90_TMA_STOREES2F_S2H_S2H_EEEvvEEEEvNT_6ParamsE,"",@"SHT_CUDA_INFO"
	.sectionflags	@""
	.align	4


	//----- nvinfo : EIATTR_CUDA_API_VERSION
	.align		4
        /*0000*/ 	.byte	0x04, 0x37
        /*0002*/ 	.short	(.L_31 - .L_30)
.L_30:
        /*0004*/ 	.word	0x00000082


	//----- nvinfo : EIATTR_KPARAM_INFO
	.align		4
.L_31:
        /*0008*/ 	.byte	0x04, 0x17
        /*000a*/ 	.short	(.L_33 - .L_32)
.L_32:
        /*000c*/ 	.word	0x00000000
        /*0010*/ 	.short	0x0000
        /*0012*/ 	.short	0x0000
        /*0014*/ 	.byte	0x00, 0xf0, 0x01, 0x20


	//----- nvinfo : EIATTR_AT_ENTRY_FRAGMENTS
	.align		4
.L_33:
        /*0018*/ 	.byte	0x04, 0x4f
        /*001a*/ 	.short	(.L_35 - .L_34)


	//   ....[0]....
.L_34:
        /*001c*/ 	.word	0x00000006


	//----- nvinfo : EIATTR_RESERVED_SMEM_USED
	.align		4
.L_35:
        /*0020*/ 	.byte	0x01, 0x41
	.zero		2


	//----- nvinfo : EIATTR_SPARSE_MMA_MASK
	.align		4
        /*0024*/ 	.byte	0x03, 0x50
        /*0026*/ 	.short	0x0000


	//----- nvinfo : EIATTR_TCGEN05_1CTA_USED
	.align		4
        /*0028*/ 	.byte	0x01, 0x51
	.zero		2


	//----- nvinfo : EIATTR_MAXREG_COUNT
	.align		4
        /*002c*/ 	.byte	0x03, 0x1b
        /*002e*/ 	.short	0x00ff


	//----- nvinfo : EIATTR_NUM_BARRIERS
	.align		4
        /*0030*/ 	.byte	0x02, 0x4c
        /*0032*/ 	.byte	0x07
	.zero		1


	//----- nvinfo : EIATTR_EXTERNS
	.align		4
        /*0034*/ 	.byte	0x04, 0x0f
        /*0036*/ 	.short	(.L_37 - .L_36)


	//   ....[0]....
	.align		4
.L_36:
        /*0038*/ 	.word	index@(__assertfail)


	//----- nvinfo : EIATTR_MERCURY_ISA_VERSION
	.align		4
.L_37:
        /*003c*/ 	.byte	0x03, 0x5f
        /*003e*/ 	.short	0x0101


	//----- nvinfo : EIATTR_INT_WARP_WIDE_INSTR_OFFSETS
	.align		4
        /*0040*/ 	.byte	0x04, 0x31
        /*0042*/ 	.short	(.L_39 - .L_38)


	//   ....[0]....
.L_38:
        /*0044*/ 	.word	0x000043c0


	//   ....[1]....
        /*0048*/ 	.word	0x000043e0


	//   ....[2]....
        /*004c*/ 	.word	0x00004410


	//   ....[3]....
        /*0050*/ 	.word	0x00004ec0


	//   ....[4]....
        /*0054*/ 	.word	0x00005150


	//   ....[5]....
        /*0058*/ 	.word	0x000051c0


	//   ....[6]....
        /*005c*/ 	.word	0x00005370


	//   ....[7]....
        /*0060*/ 	.word	0x000054a0


	//   ....[8]....
        /*0064*/ 	.word	0x000060c0


	//----- nvinfo : EIATTR_COOP_GROUP_MASK_REGIDS
	.align		4
.L_39:
        /*0068*/ 	.byte	0x04, 0x29
        /*006a*/ 	.short	(.L_41 - .L_40)


	//   ....[0]....
.L_40:
        /*006c*/ 	.word	0xffffffff


	//   ....[1]....
        /*0070*/ 	.word	0xffffffff


	//   ....[2]....
        /*0074*/ 	.word	0xffffffff


	//   ....[3]....
        /*0078*/ 	.word	0xffffffff


	//   ....[4]....
        /*007c*/ 	.word	0xffffffff


	//   ....[5]....
        /*0080*/ 	.word	0xffffffff


	//   ....[6]....
        /*0084*/ 	.word	0xffffffff


	//   ....[7]....
        /*0088*/ 	.word	0xffffffff


	//   ....[8]....
        /*008c*/ 	.word	0xffffffff


	//   ....[9]....
        /*0090*/ 	.word	0xffffffff


	//   ....[10]....
        /*0094*/ 	.word	0xffffffff


	//   ....[11]....
        /*0098*/ 	.word	0xffffffff


	//   ....[12]....
        /*009c*/ 	.word	0xffffffff


	//----- nvinfo : EIATTR_COOP_GROUP_INSTR_OFFSETS
	.align		4
.L_41:
        /*00a0*/ 	.byte	0x04, 0x28
        /*00a2*/ 	.short	(.L_43 - .L_42)


	//   ....[0]....
.L_42:
        /*00a4*/ 	.word	0x000000a0


	//   ....[1]....
        /*00a8*/ 	.word	0x000004e0


	//   ....[2]....
        /*00ac*/ 	.word	0x00000840


	//   ....[3]....
        /*00b0*/ 	.word	0x000009a0


	//   ....[4]....
        /*00b4*/ 	.word	0x00000aa0


	//   ....[5]....
        /*00b8*/ 	.word	0x00000bf0


	//   ....[6]....
        /*00bc*/ 	.word	0x00000df0


	//   ....[7]....
        /*00c0*/ 	.word	0x000025e0


	//   ....[8]....
        /*00c4*/ 	.word	0x00003800


	//   ....[9]....
        /*00c8*/ 	.word	0x00003a10


	//   ....[10]....
        /*00cc*/ 	.word	0x00003a40


	//   ....[11]....
        /*00d0*/ 	.word	0x000042a0


	//   ....[12]....
        /*00d4*/ 	.word	0x000044e0


	//----- nvinfo : EIATTR_VRC_CTA_INIT_COUNT
	.align		4
.L_43:
        /*00d8*/ 	.byte	0x02, 0x4a
        /*00da*/ 	.byte	0x80
	.zero		1


	//----- nvinfo : EIATTR_SYSCALL_OFFSETS
	.align		4
        /*00dc*/ 	.byte	0x04, 0x46
        /*00de*/ 	.short	(.L_45 - .L_44)


	//   ....[0]....
.L_44:
        /*00e0*/ 	.word	0x00006320


	//   ....[1]....
        /*00e4*/ 	.word	0x00006460


	//   ....[2]....
        /*00e8*/ 	.word	0x00006c10


	//   ....[3]....
        /*00ec*/ 	.word	0x000079b0


	//----- nvinfo : EIATTR_MBARRIER_INSTR_OFFSETS
	.align		4
.L_45:
        /*00f0*/ 	.byte	0x04, 0x39
        /*00f2*/ 	.short	(.L_47 - .L_46)


	//   ....[0]....
.L_46:
        /*00f4*/ 	.word	0x00000600
        /*00f8*/ 	.word	0x000000ff
        /*00fc*/ 	.word	0x00000000
        /*0100*/ 	.short	0x0100
        /*0102*/ 	.byte	0x07
	.zero		1


	//   ....[1]....
        /*0104*/ 	.word	0x00000610
        /*0108*/ 	.word	0x000000ff
        /*010c*/ 	.word	0x00000088
        /*0110*/ 	.short	0x0100
        /*0112*/ 	.byte	0x07
	.zero		1


	//   ....[2]....
        /*0114*/ 	.word	0x00000620
        /*0118*/ 	.word	0x000000ff
        /*011c*/ 	.word	0x00000008
        /*0120*/ 	.short	0x0100
        /*0122*/ 	.byte	0x07
	.zero		1


	//   ....[3]....
        /*0124*/ 	.word	0x00000630
        /*0128*/ 	.word	0x000000ff
        /*012c*/ 	.word	0x00000090
        /*0130*/ 	.short	0x0100
        /*0132*/ 	.byte	0x07
	.zero		1


	//   ....[4]....
        /*0134*/ 	.word	0x00000640
        /*0138*/ 	.word	0x000000ff
        /*013c*/ 	.word	0x00000010
        /*0140*/ 	.short	0x0100
        /*0142*/ 	.byte	0x07
	.zero		1


	//   ....[5]....
        /*0144*/ 	.word	0x00000650
        /*0148*/ 	.word	0x000000ff
        /*014c*/ 	.word	0x00000098
        /*0150*/ 	.short	0x0100
        /*0152*/ 	.byte	0x07
	.zero		1


	//   ....[6]....
        /*0154*/ 	.word	0x00000660
        /*0158*/ 	.word	0x000000ff
        /*015c*/ 	.word	0x00000018
        /*0160*/ 	.short	0x0100
        /*0162*/ 	.byte	0x07
	.zero		1


	//   ....[7]....
        /*0164*/ 	.word	0x00000670
        /*0168*/ 	.word	0x000000ff
        /*016c*/ 	.word	0x000000a0
        /*0170*/ 	.short	0x0100
        /*0172*/ 	.byte	0x07
	.zero		1


	//   ....[8]....
        /*0174*/ 	.word	0x00000680
        /*0178*/ 	.word	0x000000ff
        /*017c*/ 	.word	0x00000020
        /*0180*/ 	.short	0x0100
        /*0182*/ 	.byte	0x07
	.zero		1


	//   ....[9]....
        /*0184*/ 	.word	0x00000690
        /*0188*/ 	.word	0x000000ff
        /*018c*/ 	.word	0x000000a8
        /*0190*/ 	.short	0x0100
        /*0192*/ 	.byte	0x07
	.zero		1


	//   ....[10]....
        /*0194*/ 	.word	0x000006a0
        /*0198*/ 	.word	0x000000ff
        /*019c*/ 	.word	0x00000028
        /*01a0*/ 	.short	0x0100
        /*01a2*/ 	.byte	0x07
	.zero		1


	//   ....[11]....
        /*01a4*/ 	.word	0x000006b0
        /*01a8*/ 	.word	0x000000ff
        /*01ac*/ 	.word	0x000000b0
        /*01b0*/ 	.short	0x0100
        /*01b2*/ 	.byte	0x07
	.zero		1


	//   ....[12]....
        /*01b4*/ 	.word	0x000006c0
        /*01b8*/ 	.word	0x000000ff
        /*01bc*/ 	.word	0x00000030
        /*01c0*/ 	.short	0x0100
        /*01c2*/ 	.byte	0x07
	.zero		1


	//   ....[13]....
        /*01c4*/ 	.word	0x000006d0
        /*01c8*/ 	.word	0x000000ff
        /*01cc*/ 	.word	0x000000b8
        /*01d0*/ 	.short	0x0100
        /*01d2*/ 	.byte	0x07
	.zero		1


	//   ....[14]....
        /*01d4*/ 	.word	0x000006e0
        /*01d8*/ 	.word	0x000000ff
        /*01dc*/ 	.word	0x00000038
        /*01e0*/ 	.short	0x0100
        /*01e2*/ 	.byte	0x07
	.zero		1


	//   ....[15]....
        /*01e4*/ 	.word	0x000006f0
        /*01e8*/ 	.word	0x000000ff
        /*01ec*/ 	.word	0x000000c0
        /*01f0*/ 	.short	0x0100
        /*01f2*/ 	.byte	0x07
	.zero		1


	//   ....[16]....
        /*01f4*/ 	.word	0x00000700
        /*01f8*/ 	.word	0x000000ff
        /*01fc*/ 	.word	0x00000040
        /*0200*/ 	.short	0x0100
        /*0202*/ 	.byte	0x07
	.zero		1


	//   ....[17]....
        /*0204*/ 	.word	0x00000710
        /*0208*/ 	.word	0x000000ff
        /*020c*/ 	.word	0x000000c8
        /*0210*/ 	.short	0x0100
        /*0212*/ 	.byte	0x07
	.zero		1


	//   ....[18]....
        /*0214*/ 	.word	0x00000720
        /*0218*/ 	.word	0x000000ff
        /*021c*/ 	.word	0x00000048
        /*0220*/ 	.short	0x0100
        /*0222*/ 	.byte	0x07
	.zero		1


	//   ....[19]....
        /*0224*/ 	.word	0x00000730
        /*0228*/ 	.word	0x000000ff
        /*022c*/ 	.word	0x000000d0
        /*0230*/ 	.short	0x0100
        /*0232*/ 	.byte	0x07
	.zero		1


	//   ....[20]....
        /*0234*/ 	.word	0x00000740
        /*0238*/ 	.word	0x000000ff
        /*023c*/ 	.word	0x00000050
        /*0240*/ 	.short	0x0100
        /*0242*/ 	.byte	0x07
	.zero		1


	//   ....[21]....
        /*0244*/ 	.word	0x00000750
        /*0248*/ 	.word	0x000000ff
        /*024c*/ 	.word	0x000000d8
        /*0250*/ 	.short	0x0100
        /*0252*/ 	.byte	0x07
	.zero		1


	//   ....[22]....
        /*0254*/ 	.word	0x00000760
        /*0258*/ 	.word	0x000000ff
        /*025c*/ 	.word	0x00000058
        /*0260*/ 	.short	0x0100
        /*0262*/ 	.byte	0x07
	.zero		1


	//   ....[23]....
        /*0264*/ 	.word	0x00000770
        /*0268*/ 	.word	0x000000ff
        /*026c*/ 	.word	0x000000e0
        /*0270*/ 	.short	0x0100
        /*0272*/ 	.byte	0x07
	.zero		1


	//   ....[24]....
        /*0274*/ 	.word	0x00000780
        /*0278*/ 	.word	0x000000ff
        /*027c*/ 	.word	0x00000060
        /*0280*/ 	.short	0x0100
        /*0282*/ 	.byte	0x07
	.zero		1


	//   ....[25]....
        /*0284*/ 	.word	0x00000790
        /*0288*/ 	.word	0x000000ff
        /*028c*/ 	.word	0x000000e8
        /*0290*/ 	.short	0x0100
        /*0292*/ 	.byte	0x07
	.zero		1


	//   ....[26]....
        /*0294*/ 	.word	0x000007a0
        /*0298*/ 	.word	0x000000ff
        /*029c*/ 	.word	0x00000068
        /*02a0*/ 	.short	0x0100
        /*02a2*/ 	.byte	0x07
	.zero		1


	//   ....[27]....
        /*02a4*/ 	.word	0x000007b0
        /*02a8*/ 	.word	0x000000ff
        /*02ac*/ 	.word	0x000000f0
        /*02b0*/ 	.short	0x0100
        /*02b2*/ 	.byte	0x07
	.zero		1


	//   ....[28]....
        /*02b4*/ 	.word	0x000007c0
        /*02b8*/ 	.word	0x000000ff
        /*02bc*/ 	.word	0x00000070
        /*02c0*/ 	.short	0x0100
        /*02c2*/ 	.byte	0x07
	.zero		1


	//   ....[29]....
        /*02c4*/ 	.word	0x000007d0
        /*02c8*/ 	.word	0x000000ff
        /*02cc*/ 	.word	0x000000f8
        /*02d0*/ 	.short	0x0100
        /*02d2*/ 	.byte	0x07
	.zero		1


	//   ....[30]....
        /*02d4*/ 	.word	0x000007e0
        /*02d8*/ 	.word	0x000000ff
        /*02dc*/ 	.word	0x00000078
        /*02e0*/ 	.short	0x0100
        /*02e2*/ 	.byte	0x07
	.zero		1


	//   ....[31]....
        /*02e4*/ 	.word	0x000007f0
        /*02e8*/ 	.word	0x000000ff
        /*02ec*/ 	.word	0x00000100
        /*02f0*/ 	.short	0x0100
        /*02f2*/ 	.byte	0x07
	.zero		1


	//   ....[32]....
        /*02f4*/ 	.word	0x00000800
        /*02f8*/ 	.word	0x000000ff
        /*02fc*/ 	.word	0x00000080
        /*0300*/ 	.short	0x0100
        /*0302*/ 	.byte	0x07
	.zero		1


	//   ....[33]....
        /*0304*/ 	.word	0x00000810
        /*0308*/ 	.word	0x000000ff
        /*030c*/ 	.word	0x00000108
        /*0310*/ 	.short	0x0100
        /*0312*/ 	.byte	0x07
	.zero		1


	//   ....[34]....
        /*0314*/ 	.word	0x00000950
        /*0318*/ 	.word	0x000000ff
        /*031c*/ 	.word	0x00000110
        /*0320*/ 	.short	0x0100
        /*0322*/ 	.byte	0x07
	.zero		1


	//   ....[35]....
        /*0324*/ 	.word	0x00000960
        /*0328*/ 	.word	0x000000ff
        /*032c*/ 	.word	0x00000120
        /*0330*/ 	.short	0x0100
        /*0332*/ 	.byte	0x07
	.zero		1


	//   ....[36]....
        /*0334*/ 	.word	0x00000970
        /*0338*/ 	.word	0x000000ff
        /*033c*/ 	.word	0x00000118
        /*0340*/ 	.short	0x0100
        /*0342*/ 	.byte	0x07
	.zero		1


	//   ....[37]....
        /*0344*/ 	.word	0x00000980
        /*0348*/ 	.word	0x000000ff
        /*034c*/ 	.word	0x00000128
        /*0350*/ 	.short	0x0100
        /*0352*/ 	.byte	0x07
	.zero		1


	//   ....[38]....
        /*0354*/ 	.word	0x00000a70
        /*0358*/ 	.word	0x000000ff
        /*035c*/ 	.word	0x00000130
        /*0360*/ 	.short	0x0100
        /*0362*/ 	.byte	0x06
	.zero		1


	//   ....[39]....
        /*0364*/ 	.word	0x00000a80
        /*0368*/ 	.word	0x000000ff
        /*036c*/ 	.word	0x00000138
        /*0370*/ 	.short	0x0100
        /*0372*/ 	.byte	0x06
	.zero		1


	//   ....[40]....
        /*0374*/ 	.word	0x00000bc0
        /*0378*/ 	.word	0x000000ff
        /*037c*/ 	.word	0x00000140
        /*0380*/ 	.short	0x0100
        /*0382*/ 	.byte	0x06
	.zero		1


	//   ....[41]....
        /*0384*/ 	.word	0x00000bd0
        /*0388*/ 	.word	0x000000ff
        /*038c*/ 	.word	0x00000148
        /*0390*/ 	.short	0x0100
        /*0392*/ 	.byte	0x06
	.zero		1


	//   ....[42]....
        /*0394*/ 	.word	0x00000d00
        /*0398*/ 	.word	0x000000ff
        /*039c*/ 	.word	0x00000150
        /*03a0*/ 	.short	0x0100
        /*03a2*/ 	.byte	0x07
	.zero		1


	//   ....[43]....
        /*03a4*/ 	.word	0x00000d10
        /*03a8*/ 	.word	0x000000ff
        /*03ac*/ 	.word	0x00000160
        /*03b0*/ 	.short	0x0100
        /*03b2*/ 	.byte	0x07
	.zero		1


	//   ....[44]....
        /*03b4*/ 	.word	0x00000d20
        /*03b8*/ 	.word	0x000000ff
        /*03bc*/ 	.word	0x00000158
        /*03c0*/ 	.short	0x0100
        /*03c2*/ 	.byte	0x07
	.zero		1


	//   ....[45]....
        /*03c4*/ 	.word	0x00000d30
        /*03c8*/ 	.word	0x000000ff
        /*03cc*/ 	.word	0x00000168
        /*03d0*/ 	.short	0x0100
        /*03d2*/ 	.byte	0x07
	.zero		1


	//   ....[46]....
        /*03d4*/ 	.word	0x000019a0
        /*03d8*/ 	.word	0x000000ff
        /*03dc*/ 	.word	0x00000088
        /*03e0*/ 	.short	0x010a
        /*03e2*/ 	.byte	0x04
	.zero		1


	//   ....[47]....
        /*03e4*/ 	.word	0x00001c80
        /*03e8*/ 	.word	0x000000ff
        /*03ec*/ 	.word	0x00000088
        /*03f0*/ 	.short	0x010a
        /*03f2*/ 	.byte	0x1d
	.zero		1


	//   ....[48]....
        /*03f4*/ 	.word	0x00001e30
        /*03f8*/ 	.word	0x000000ff
        /*03fc*/ 	.word	0x00000088
        /*0400*/ 	.short	0x010a
        /*0402*/ 	.byte	0x09
	.zero		1


	//   ....[49]....
        /*0404*/ 	.word	0x00002090
        /*0408*/ 	.word	0x000000ff
        /*040c*/ 	.word	0x00000138
        /*0410*/ 	.short	0x0101
        /*0412*/ 	.byte	0x25
	.zero		1


	//   ....[50]....
        /*0414*/ 	.word	0x000020b0
        /*0418*/ 	.word	0x000000ff
        /*041c*/ 	.word	0x00000088
        /*0420*/ 	.short	0x010a
        /*0422*/ 	.byte	0x04
	.zero		1


	//   ....[51]....
        /*0424*/ 	.word	0x000021e0
        /*0428*/ 	.word	0x000000ff
        /*042c*/ 	.word	0x00000088
        /*0430*/ 	.short	0x010a
        /*0432*/ 	.byte	0x21
	.zero		1


	//   ....[52]....
        /*0434*/ 	.word	0x00002380
        /*0438*/ 	.word	0x000000ff
        /*043c*/ 	.word	0x00000088
        /*0440*/ 	.short	0x010a
        /*0442*/ 	.byte	0x11
	.zero		1


	//   ....[53]....
        /*0444*/ 	.word	0x000025f0
        /*0448*/ 	.word	0x000000ff
        /*044c*/ 	.word	0x00000140
        /*0450*/ 	.short	0x010a
        /*0452*/ 	.byte	0x25
	.zero		1


	//   ....[54]....
        /*0454*/ 	.word	0x000026b0
        /*0458*/ 	.word	0x000000ff
        /*045c*/ 	.word	0x00000000
        /*0460*/ 	.short	0x0101
        /*0462*/ 	.byte	0x04
	.zero		1


	//   ....[55]....
        /*0464*/ 	.word	0x00002b90
        /*0468*/ 	.word	0x000000ff
        /*046c*/ 	.word	0x00000000
        /*0470*/ 	.short	0x010a
        /*0472*/ 	.byte	0x04
	.zero		1


	//   ....[56]....
        /*0474*/ 	.word	0x00002c20
        /*0478*/ 	.word	0x000000ff
        /*047c*/ 	.word	0x00000000
        /*0480*/ 	.short	0x010a
        /*0482*/ 	.byte	0x04
	.zero		1


	//   ....[57]....
        /*0484*/ 	.word	0x00002cb0
        /*0488*/ 	.word	0x000000ff
        /*048c*/ 	.word	0x00000000
        /*0490*/ 	.short	0x010a
        /*0492*/ 	.byte	0x04
	.zero		1


	//   ....[58]....
        /*0494*/ 	.word	0x00002d40
        /*0498*/ 	.word	0x000000ff
        /*049c*/ 	.word	0x00000000
        /*04a0*/ 	.short	0x010a
        /*04a2*/ 	.byte	0x04
	.zero		1


	//   ....[59]....
        /*04a4*/ 	.word	0x00002dd0
        /*04a8*/ 	.word	0x000000ff
        /*04ac*/ 	.word	0x00000000
        /*04b0*/ 	.short	0x010a
        /*04b2*/ 	.byte	0x04
	.zero		1


	//   ....[60]....
        /*04b4*/ 	.word	0x00002e60
        /*04b8*/ 	.word	0x000000ff
        /*04bc*/ 	.word	0x00000000
        /*04c0*/ 	.short	0x010a
        /*04c2*/ 	.byte	0x04
	.zero		1


	//   ....[61]....
        /*04c4*/ 	.word	0x00002ef0
        /*04c8*/ 	.word	0x000000ff
        /*04cc*/ 	.word	0x00000000
        /*04d0*/ 	.short	0x010a
        /*04d2*/ 	.byte	0x04
	.zero		1


	//   ....[62]....
        /*04d4*/ 	.word	0x00002f80
        /*04d8*/ 	.word	0x000000ff
        /*04dc*/ 	.word	0x00000000
        /*04e0*/ 	.short	0x010a
        /*04e2*/ 	.byte	0x04
	.zero		1


	//   ....[63]....
        /*04e4*/ 	.word	0x00003010
        /*04e8*/ 	.word	0x000000ff
        /*04ec*/ 	.word	0x00000000
        /*04f0*/ 	.short	0x010a
        /*04f2*/ 	.byte	0x04
	.zero		1


	//   ....[64]....
        /*04f4*/ 	.word	0x000030a0
        /*04f8*/ 	.word	0x000000ff
        /*04fc*/ 	.word	0x00000000
        /*0500*/ 	.short	0x010a
        /*0502*/ 	.byte	0x04
	.zero		1


	//   ....[65]....
        /*0504*/ 	.word	0x00003130
        /*0508*/ 	.word	0x000000ff
        /*050c*/ 	.word	0x00000000
        /*0510*/ 	.short	0x010a
        /*0512*/ 	.byte	0x04
	.zero		1


	//   ....[66]....
        /*0514*/ 	.word	0x000031c0
        /*0518*/ 	.word	0x000000ff
        /*051c*/ 	.word	0x00000000
        /*0520*/ 	.short	0x010a
        /*0522*/ 	.byte	0x04
	.zero		1


	//   ....[67]....
        /*0524*/ 	.word	0x00003250
        /*0528*/ 	.word	0x000000ff
        /*052c*/ 	.word	0x00000000
        /*0530*/ 	.short	0x010a
        /*0532*/ 	.byte	0x04
	.zero		1


	//   ....[68]....
        /*0534*/ 	.word	0x000032e0
        /*0538*/ 	.word	0x000000ff
        /*053c*/ 	.word	0x00000000
        /*0540*/ 	.short	0x010a
        /*0542*/ 	.byte	0x04
	.zero		1


	//   ....[69]....
        /*0544*/ 	.word	0x00003370
        /*0548*/ 	.word	0x000000ff
        /*054c*/ 	.word	0x00000000
        /*0550*/ 	.short	0x010a
        /*0552*/ 	.byte	0x04
	.zero		1


	//   ....[70]....
        /*0554*/ 	.word	0x00003400
        /*0558*/ 	.word	0x000000ff
        /*055c*/ 	.word	0x00000000
        /*0560*/ 	.short	0x010a
        /*0562*/ 	.byte	0x04
	.zero		1


	//   ....[71]....
        /*0564*/ 	.word	0x000034a0
        /*0568*/ 	.word	0x00000000
        /*056c*/ 	.word	0x00000000
        /*0570*/ 	.short	0x010a
        /*0572*/ 	.byte	0xff
	.zero		1


	//   ....[72]....
        /*0574*/ 	.word	0x000035d0
        /*0578*/ 	.word	0x000000ff
        /*057c*/ 	.word	0x00000148
        /*0580*/ 	.short	0x010a
        /*0582*/ 	.byte	0x30
	.zero		1


	//   ....[73]....
        /*0584*/ 	.word	0x00003670
        /*0588*/ 	.word	0x000000ff
        /*058c*/ 	.word	0x00000140
        /*0590*/ 	.short	0x010a
        /*0592*/ 	.byte	0x30
	.zero		1


	//   ....[74]....
        /*0594*/ 	.word	0x00003710
        /*0598*/ 	.word	0x000000ff
        /*059c*/ 	.word	0x00000000
        /*05a0*/ 	.short	0x0101
        /*05a2*/ 	.byte	0x06
	.zero		1


	//   ....[75]....
        /*05a4*/ 	.word	0x00003750
        /*05a8*/ 	.word	0x000000ff
        /*05ac*/ 	.word	0x00000148
        /*05b0*/ 	.short	0x0106
        /*05b2*/ 	.byte	0x30
	.zero		1


	//   ....[76]....
        /*05b4*/ 	.word	0x00003790
        /*05b8*/ 	.word	0x00000000
        /*05bc*/ 	.word	0x00000148
        /*05c0*/ 	.short	0x010a
        /*05c2*/ 	.byte	0xff
	.zero		1


	//   ....[77]....
        /*05c4*/ 	.word	0x00003ca0
        /*05c8*/ 	.word	0x000000ff
        /*05cc*/ 	.word	0x00000140
        /*05d0*/ 	.short	0x010a
        /*05d2*/ 	.byte	0x07
	.zero		1


	//   ....[78]....
        /*05d4*/ 	.word	0x00003d50
        /*05d8*/ 	.word	0x000000ff
        /*05dc*/ 	.word	0x00000000
        /*05e0*/ 	.short	0x0101
        /*05e2*/ 	.byte	0x05
	.zero		1


	//   ....[79]....
        /*05e4*/ 	.word	0x00003d60
        /*05e8*/ 	.word	0x000000ff
        /*05ec*/ 	.word	0x00000160
        /*05f0*/ 	.short	0x010a
        /*05f2*/ 	.byte	0x09
	.zero		1


	//   ....[80]....
        /*05f4*/ 	.word	0x00003e30
        /*05f8*/ 	.word	0x000000ff
        /*05fc*/ 	.word	0x00000000
        /*0600*/ 	.short	0x010a
        /*0602*/ 	.byte	0x04
	.zero		1


	//   ....[81]....
        /*0604*/ 	.word	0x00003e90
        /*0608*/ 	.word	0x000000ff
        /*060c*/ 	.word	0x00000000
        /*0610*/ 	.short	0x010a
        /*0612*/ 	.byte	0x08
	.zero		1


	//   ....[82]....
        /*0614*/ 	.word	0x00003fd0
        /*0618*/ 	.word	0x000000ff
        /*061c*/ 	.word	0x00000000
        /*0620*/ 	.short	0x010a
        /*0622*/ 	.byte	0x04
	.zero		1


	//   ....[83]....
        /*0624*/ 	.word	0x000041f0
        /*0628*/ 	.word	0x000000ff
        /*062c*/ 	.word	0x00000000
        /*0630*/ 	.short	0x010a
        /*0632*/ 	.byte	0x05
	.zero		1


	//   ....[84]....
        /*0634*/ 	.word	0x00004280
        /*0638*/ 	.word	0x000000ff
        /*063c*/ 	.word	0x00000000
        /*0640*/ 	.short	0x010a
        /*0642*/ 	.byte	0x06
	.zero		1


	//   ....[85]....
        /*0644*/ 	.word	0x000047b0
        /*0648*/ 	.word	0x000000ff
        /*064c*/ 	.word	0x00000140
        /*0650*/ 	.short	0x010a
        /*0652*/ 	.byte	0x0f
	.zero		1


	//   ....[86]....
        /*0654*/ 	.word	0x00004aa0
        /*0658*/ 	.word	0x000000ff
        /*065c*/ 	.word	0x00000000
        /*0660*/ 	.short	0x0101
        /*0662*/ 	.byte	0x0e
	.zero		1


	//   ....[87]....
        /*0664*/ 	.word	0x00004dd0
        /*0668*/ 	.word	0x000000ff
        /*066c*/ 	.word	0x00000138
        /*0670*/ 	.short	0x010a
        /*0672*/ 	.byte	0x0f
	.zero		1


	//   ....[88]....
        /*0674*/ 	.word	0x000050c0
        /*0678*/ 	.word	0x000000ff
        /*067c*/ 	.word	0x00000120
        /*0680*/ 	.short	0x010a
        /*0682*/ 	.byte	0x0f
	.zero		1


	//   ....[89]....
        /*0684*/ 	.word	0x00005250
        /*0688*/ 	.word	0x000000ff
        /*068c*/ 	.word	0x00000110
        /*0690*/ 	.short	0x010b
        /*0692*/ 	.byte	0x0f
	.zero		1


	//   ....[90]....
        /*0694*/ 	.word	0x00005290
        /*0698*/ 	.word	0x000000ff
        /*069c*/ 	.word	0x00000000
        /*06a0*/ 	.short	0x0101
        /*06a2*/ 	.byte	0x30
	.zero		1


	//   ....[91]....
        /*06a4*/ 	.word	0x000052d0
        /*06a8*/ 	.word	0x000000ff
        /*06ac*/ 	.word	0x00000128
        /*06b0*/ 	.short	0x010a
        /*06b2*/ 	.byte	0x0f
	.zero		1


	//   ....[92]....
        /*06b4*/ 	.word	0x000054e0
        /*06b8*/ 	.word	0x000000ff
        /*06bc*/ 	.word	0x00000118
        /*06c0*/ 	.short	0x010b
        /*06c2*/ 	.byte	0x0f
	.zero		1


	//   ....[93]....
        /*06c4*/ 	.word	0x00005500
        /*06c8*/ 	.word	0x000000ff
        /*06cc*/ 	.word	0x00000000
        /*06d0*/ 	.short	0x0101
        /*06d2*/ 	.byte	0x17
	.zero		1


	//   ....[94]....
        /*06d4*/ 	.word	0x00005530
        /*06d8*/ 	.word	0x000000ff
        /*06dc*/ 	.word	0x00000120
        /*06e0*/ 	.short	0x010a
        /*06e2*/ 	.byte	0x0f
	.zero		1


	//   ....[95]....
        /*06e4*/ 	.word	0x00005570
        /*06e8*/ 	.word	0x00000000
        /*06ec*/ 	.word	0x00000128
        /*06f0*/ 	.short	0x010a
        /*06f2*/ 	.byte	0xff
	.zero		1


	//   ....[96]....
        /*06f4*/ 	.word	0x00005900
        /*06f8*/ 	.word	0x000000ff
        /*06fc*/ 	.word	0x00000140
        /*0700*/ 	.short	0x010a
        /*0702*/ 	.byte	0x33
	.zero		1


	//   ....[97]....
        /*0704*/ 	.word	0x00005a10
        /*0708*/ 	.word	0x000000ff
        /*070c*/ 	.word	0x00000000
        /*0710*/ 	.short	0x0101
        /*0712*/ 	.byte	0x04
	.zero		1


	//   ....[98]....
        /*0714*/ 	.word	0x00006830
        /*0718*/ 	.word	0x00000000
        /*071c*/ 	.word	0x00000110
        /*0720*/ 	.short	0x010a
        /*0722*/ 	.byte	0xff
	.zero		1


	//   ....[99]....
        /*0724*/ 	.word	0x00006860
        /*0728*/ 	.word	0x00000073
        /*072c*/ 	.word	0x00000150
        /*0730*/ 	.short	0x010a
        /*0732*/ 	.byte	0xff
	.zero		1


	//   ....[100]....
        /*0734*/ 	.word	0x00006950
        /*0738*/ 	.word	0x00000000
        /*073c*/ 	.word	0x00000110
        /*0740*/ 	.short	0x010a
        /*0742*/ 	.byte	0xff
	.zero		1


	//   ....[101]....
        /*0744*/ 	.word	0x00006a60
        /*0748*/ 	.word	0x00000000
        /*074c*/ 	.word	0x00000000
        /*0750*/ 	.short	0x0101
        /*0752*/ 	.byte	0xff
	.zero		1


	//   ....[102]....
        /*0754*/ 	.word	0x00006ae0
        /*0758*/ 	.word	0x00000073
        /*075c*/ 	.word	0x00000150
        /*0760*/ 	.short	0x010a
        /*0762*/ 	.byte	0xff
	.zero		1


	//   ....[103]....
        /*0764*/ 	.word	0x00007650
        /*0768*/ 	.word	0x00000002
        /*076c*/ 	.word	0x00000110
        /*0770*/ 	.short	0x010a
        /*0772*/ 	.byte	0xff
	.zero		1


	//   ....[104]....
        /*0774*/ 	.word	0x00007720
        /*0778*/ 	.word	0x00000002
        /*077c*/ 	.word	0x00000110
        /*0780*/ 	.short	0x010a
        /*0782*/ 	.byte	0xff
	.zero		1


	//   ....[105]....
        /*0784*/ 	.word	0x00007850
        /*0788*/ 	.word	0x00000002
        /*078c*/ 	.word	0x00000000
        /*0790*/ 	.short	0x0101
        /*0792*/ 	.byte	0xff
	.zero		1


	//   ....[106]....
        /*0794*/ 	.word	0x00007c70
        /*0798*/ 	.word	0x000000ff
        /*079c*/ 	.word	0x00000000
        /*07a0*/ 	.short	0x0101
        /*07a2*/ 	.byte	0x05
	.zero		1


	//   ....[107]....
        /*07a4*/ 	.word	0x00008470
        /*07a8*/ 	.word	0x00000003
        /*07ac*/ 	.word	0x00000088
        /*07b0*/ 	.short	0x010a
        /*07b2*/ 	.byte	0xff
	.zero		1


	//   ....[108]....
        /*07b4*/ 	.word	0x000084d0
        /*07b8*/ 	.word	0x00000003
        /*07bc*/ 	.word	0x00000088
        /*07c0*/ 	.short	0x010a
        /*07c2*/ 	.byte	0xff
	.zero		1


	//   ....[109]....
        /*07c4*/ 	.word	0x00008530
        /*07c8*/ 	.word	0x00000002
        /*07cc*/ 	.word	0x00000140
        /*07d0*/ 	.short	0x010a
        /*07d2*/ 	.byte	0xff
	.zero		1


	//   ....[110]....
        /*07d4*/ 	.word	0x00008590
        /*07d8*/ 	.word	0x00000000
        /*07dc*/ 	.word	0x00000000
        /*07e0*/ 	.short	0x010a
        /*07e2*/ 	.byte	0xff
	.zero		1


	//   ....[111]....
        /*07e4*/ 	.word	0x000085f0
        /*07e8*/ 	.word	0x00000000
        /*07ec*/ 	.word	0x00000000
        /*07f0*/ 	.short	0x010a
        /*07f2*/ 	.byte	0xff
	.zero		1


	//   ....[112]....
        /*07f4*/ 	.word	0x00008650
        /*07f8*/ 	.word	0x00000000
        /*07fc*/ 	.word	0x00000000
        /*0800*/ 	.short	0x010a
        /*0802*/ 	.byte	0xff
	.zero		1


	//   ....[113]....
        /*0804*/ 	.word	0x000086b0
        /*0808*/ 	.word	0x00000000
        /*080c*/ 	.word	0x00000000
        /*0810*/ 	.short	0x010a
        /*0812*/ 	.byte	0xff
	.zero		1


	//   ....[114]....
        /*0814*/ 	.word	0x00008710
        /*0818*/ 	.word	0x00000000
        /*081c*/ 	.word	0x00000000
        /*0820*/ 	.short	0x010a
        /*0822*/ 	.byte	0xff
	.zero		1


	//   ....[115]....
        /*0824*/ 	.word	0x00008770
        /*0828*/ 	.word	0x00000000
        /*082c*/ 	.word	0x00000000
        /*0830*/ 	.short	0x010a
        /*0832*/ 	.byte	0xff
	.zero		1


	//   ....[116]....
        /*0834*/ 	.word	0x000087d0
        /*0838*/ 	.word	0x00000000
        /*083c*/ 	.word	0x00000000
        /*0840*/ 	.short	0x010a
        /*0842*/ 	.byte	0xff
	.zero		1


	//   ....[117]....
        /*0844*/ 	.word	0x00008830
        /*0848*/ 	.word	0x00000000
        /*084c*/ 	.word	0x00000000
        /*0850*/ 	.short	0x010a
        /*0852*/ 	.byte	0xff
	.zero		1


	//   ....[118]....
        /*0854*/ 	.word	0x00008890
        /*0858*/ 	.word	0x00000000
        /*085c*/ 	.word	0x00000000
        /*0860*/ 	.short	0x010a
        /*0862*/ 	.byte	0xff
	.zero		1


	//   ....[119]....
        /*0864*/ 	.word	0x000088f0
        /*0868*/ 	.word	0x00000000
        /*086c*/ 	.word	0x00000000
        /*0870*/ 	.short	0x010a
        /*0872*/ 	.byte	0xff
	.zero		1


	//   ....[120]....
        /*0874*/ 	.word	0x00008950
        /*0878*/ 	.word	0x00000000
        /*087c*/ 	.word	0x00000000
        /*0880*/ 	.short	0x010a
        /*0882*/ 	.byte	0xff
	.zero		1


	//   ....[121]....
        /*0884*/ 	.word	0x000089b0
        /*0888*/ 	.word	0x00000000
        /*088c*/ 	.word	0x00000000
        /*0890*/ 	.short	0x010a
        /*0892*/ 	.byte	0xff
	.zero		1


	//   ....[122]....
        /*0894*/ 	.word	0x00008a10
        /*0898*/ 	.word	0x00000000
        /*089c*/ 	.word	0x00000000
        /*08a0*/ 	.short	0x010a
        /*08a2*/ 	.byte	0xff
	.zero		1


	//   ....[123]....
        /*08a4*/ 	.word	0x00008a70
        /*08a8*/ 	.word	0x00000000
        /*08ac*/ 	.word	0x00000000
        /*08b0*/ 	.short	0x010a
        /*08b2*/ 	.byte	0xff
	.zero		1


	//   ....[124]....
        /*08b4*/ 	.word	0x00008ad0
        /*08b8*/ 	.word	0x00000000
        /*08bc*/ 	.word	0x00000000
        /*08c0*/ 	.short	0x010a
        /*08c2*/ 	.byte	0xff
	.zero		1


	//   ....[125]....
        /*08c4*/ 	.word	0x00008b30
        /*08c8*/ 	.word	0x00000000
        /*08cc*/ 	.word	0x00000000
        /*08d0*/ 	.short	0x010a
        /*08d2*/ 	.byte	0xff
	.zero		1


	//   ....[126]....
        /*08d4*/ 	.word	0x00008b90
        /*08d8*/ 	.word	0x00000004
        /*08dc*/ 	.word	0x00000148
        /*08e0*/ 	.short	0x010a
        /*08e2*/ 	.byte	0xff
	.zero		1


	//   ....[127]....
        /*08e4*/ 	.word	0x00008bf0
        /*08e8*/ 	.word	0x00000004
        /*08ec*/ 	.word	0x00000140
        /*08f0*/ 	.short	0x010a
        /*08f2*/ 	.byte	0xff
	.zero		1


	//   ....[128]....
        /*08f4*/ 	.word	0x00008c50
        /*08f8*/ 	.word	0x00000000
        /*08fc*/ 	.word	0x00000140
        /*0900*/ 	.short	0x010a
        /*0902*/ 	.byte	0xff
	.zero		1


	//   ....[129]....
        /*0904*/ 	.word	0x00008cb0
        /*0908*/ 	.word	0x00000004
        /*090c*/ 	.word	0x00000160
        /*0910*/ 	.short	0x010a
        /*0912*/ 	.byte	0xff
	.zero		1


	//   ....[130]....
        /*0914*/ 	.word	0x00008d10
        /*0918*/ 	.word	0x00000000
        /*091c*/ 	.word	0x00000000
        /*0920*/ 	.short	0x010a
        /*0922*/ 	.byte	0xff
	.zero		1


	//   ....[131]....
        /*0924*/ 	.word	0x00008d70
        /*0928*/ 	.word	0x00000000
        /*092c*/ 	.word	0x00000000
        /*0930*/ 	.short	0x010a
        /*0932*/ 	.byte	0xff
	.zero		1


	//   ....[132]....
        /*0934*/ 	.word	0x00008dd0
        /*0938*/ 	.word	0x00000000
        /*093c*/ 	.word	0x00000000
        /*0940*/ 	.short	0x010a
        /*0942*/ 	.byte	0xff
	.zero		1


	//   ....[133]....
        /*0944*/ 	.word	0x00008e30
        /*0948*/ 	.word	0x00000009
        /*094c*/ 	.word	0x00000140
        /*0950*/ 	.short	0x010a
        /*0952*/ 	.byte	0xff
	.zero		1


	//   ....[134]....
        /*0954*/ 	.word	0x00008e90
        /*0958*/ 	.word	0x00000000
        /*095c*/ 	.word	0x00000138
        /*0960*/ 	.short	0x010a
        /*0962*/ 	.byte	0xff
	.zero		1


	//   ....[135]....
        /*0964*/ 	.word	0x00008ef0
        /*0968*/ 	.word	0x00000000
        /*096c*/ 	.word	0x00000120
        /*0970*/ 	.short	0x010a
        /*0972*/ 	.byte	0xff
	.zero		1


	//   ....[136]....
        /*0974*/ 	.word	0x00008f50
        /*0978*/ 	.word	0x00000000
        /*097c*/ 	.word	0x00000128
        /*0980*/ 	.short	0x010a
        /*0982*/ 	.byte	0xff
	.zero		1


	//   ....[137]....
        /*0984*/ 	.word	0x00008fb0
        /*0988*/ 	.word	0x00000000
        /*098c*/ 	.word	0x00000120
        /*0990*/ 	.short	0x010a
        /*0992*/ 	.byte	0xff
	.zero		1


	//   ....[138]....
        /*0994*/ 	.word	0x00009010
        /*0998*/ 	.word	0x00000000
        /*099c*/ 	.word	0x00000140
        /*09a0*/ 	.short	0x010a
        /*09a2*/ 	.byte	0xff
	.zero		1


	//   ....[139]....
        /*09a4*/ 	.word	0x00009060
        /*09a8*/ 	.word	0x00000000
        /*09ac*/ 	.word	0x00000110
        /*09b0*/ 	.short	0x010a
        /*09b2*/ 	.byte	0xff
	.zero		1


	//   ....[140]....
        /*09b4*/ 	.word	0x000090b0
        /*09b8*/ 	.word	0x00000073
        /*09bc*/ 	.word	0x00000150
        /*09c0*/ 	.short	0x010a
        /*09c2*/ 	.byte	0xff
	.zero		1


	//   ....[141]....
        /*09c4*/ 	.word	0x00009100
        /*09c8*/ 	.word	0x00000002
        /*09cc*/ 	.word	0x00000110
        /*09d0*/ 	.short	0x010a
        /*09d2*/ 	.byte	0xff
	.zero		1


	//----- nvinfo : EIATTR_NUM_MBARRIERS
	.align		4
.L_47:
        /*09d4*/ 	.byte	0x03, 0x38
        /*09d6*/ 	.short	0x002e


	//----- nvinfo : EIATTR_EXIT_INSTR_OFFSETS
	.align		4
        /*09d8*/ 	.byte	0x04, 0x1c
        /*09da*/ 	.short	(.L_49 - .L_48)


	//   ....[0]....
.L_48:
        /*09dc*/ 	.word	0x000034d0


	//   ....[1]....
        /*09e0*/ 	.word	0x00003760


	//   ....[2]....
        /*09e4*/ 	.word	0x000037c0


	//   ....[3]....
        /*09e8*/ 	.word	0x000044f0


	//   ....[4]....
        /*09ec*/ 	.word	0x000055a0


	//   ....[5]....
        /*09f0*/ 	.word	0x000055e0


	//   ....[6]....
        /*09f4*/ 	.word	0x00008450


	//----- nvinfo : EIATTR_MAX_THREADS
	.align		4
.L_49:
        /*09f8*/ 	.byte	0x04, 0x05
        /*09fa*/ 	.short	(.L_51 - .L_50)
.L_50:
        /*09fc*/ 	.word	0x00000100
        /*0a00*/ 	.word	0x00000001
        /*0a04*/ 	.word	0x00000001


	//----- nvinfo : EIATTR_CRS_STACK_SIZE
	.align		4
.L_51:
        /*0a08*/ 	.byte	0x04, 0x1e
        /*0a0a*/ 	.short	(.L_53 - .L_52)
.L_52:
        /*0a0c*/ 	.word	0x00000000


	//----- nvinfo : EIATTR_CBANK_PARAM_SIZE
	.align		4
.L_53:
        /*0a10*/ 	.byte	0x03, 0x19
        /*0a12*/ 	.short	0x0800


	//----- nvinfo : EIATTR_PARAM_CBANK
	.align		4
        /*0a14*/ 	.byte	0x04, 0x0a
        /*0a16*/ 	.short	(.L_55 - .L_54)
	.align		4
.L_54:
        /*0a18*/ 	.word	index@(.nv.constant0._ZN7cutlass13device_kernelINS_4conv6kernel13ConvUniversalINS1_16ConvProblemShapeILNS1_8OperatorE2ELi2EEENS1_10collective14CollectiveConvINS1_47MainloopSm100TmaUmmaWarpSpecializedImplicitGemmILS5_2ELi17ELi2ELi1ELi2EN4cute5tupleIJNSA_1CILi2EEENSC_ILi1EEESE_EEEEENSB_IJNSC_ILi64EEENSB_IJNSC_ILi128EEEEEENSB_IJSH_EEEEEENS_12float_e4m3_tESM_NSA_8TiledMMAINSA_8MMA_AtomIJNSA_10MMA_TraitsINSA_19SM100_MMA_F8F6F4_SSEJSM_SM_fSH_SI_NSA_17integral_constantINSA_4UMMA5MajorELST_1EEESU_NSR_INSS_7ScaleInELSV_0EEESW_EEEEEENSA_6LayoutINSB_IJSE_SE_SE_EEENSB_IJNSC_ILi0EEES11_S11_EEEEENSB_IJNSA_10UnderscoreES14_S14_EEEEENS7_6detail27Sm100ImplicitGemmTileTraitsINSA_13SM90_TMA_LOADENSA_14ComposedLayoutINSA_7SwizzleILi2ELi4ELi3EEENSA_18smem_ptr_flag_bitsILi8EEENSZ_INSB_IJSH_NSC_ILi8EEEEEENSB_IJSE_SH_EEEEEEEvEENS18_INSA_30SM90_TMA_LOAD_IM2COL_MULTICASTENS1A_INS1B_ILi3ELi4ELi3EEES1E_NSZ_INSB_IJSI_S1F_EEENSB_IJSE_SI_EEEEEEEvEEEENS_8epilogue10collective18CollectiveEpilogueINS1T_23Sm100TmaWarpSpecializedILi2ELi2ELi32ELb0ELb0EEEJSL_NSB_IJNSZ_ISH_SE_EES1Y_EEESM_NSB_IJlNSB_IJSE_llEEES11_EEESM_S21_NS1T_6fusion15FusionCallbacksIS1X_NS22_17LinearCombinationISM_fSM_fLNS_15FloatRoundStyleE2EEESL_S1Z_JEEENSA_5SM1004TMEM4LOAD26SM100_TMEM_LOAD_16dp32b32xES19_NS1A_IS1C_S1E_NSZ_INSB_IJS1F_SH_EEENSB_IJSH_SE_EEEEEEENSA_39AutoVectorizingCopyWithAssumedAlignmentILi128EEENSA_14SM90_TMA_STOREES2F_S2H_S2H_EEEvvEEEEvNT_6ParamsE)
        /*0a1c*/ 	.short	0x0380
        /*0a1e*/ 	.short	0x0800


	//----- nvinfo : EIATTR_SW_WAR
	.align		4
.L_55:
        /*0a20*/ 	.byte	0x04, 0x36
        /*0a22*/ 	.short	(.L_57 - .L_56)
.L_56:
        /*0a24*/ 	.word	0x00000008
.L_57:


//--------------------- .nv.callgraph             --------------------------
	.section	.nv.callgraph,"",@"SHT_CUDA_CALLGRAPH"
	.align	4
	.sectionentsize	8
	.align		4
        /*0000*/ 	.word	0x00000000
	.align		4
        /*0004*/ 	.word	0xffffffff
	.align		4
        /*0008*/ 	.word	index@(_ZN7cutlass13device_kernelINS_4conv6kernel13ConvUniversalINS1_16ConvProblemShapeILNS1_8OperatorE2ELi2EEENS1_10collective14CollectiveConvINS1_47MainloopSm100TmaUmmaWarpSpecializedImplicitGemmILS5_2ELi17ELi2ELi1ELi2EN4cute5tupleIJNSA_1CILi2EEENSC_ILi1EEESE_EEEEENSB_IJNSC_ILi64EEENSB_IJNSC_ILi128EEEEEENSB_IJSH_EEEEEENS_12float_e4m3_tESM_NSA_8TiledMMAINSA_8MMA_AtomIJNSA_10MMA_TraitsINSA_19SM100_MMA_F8F6F4_SSEJSM_SM_fSH_SI_NSA_17integral_constantINSA_4UMMA5MajorELST_1EEESU_NSR_INSS_7ScaleInELSV_0EEESW_EEEEEENSA_6LayoutINSB_IJSE_SE_SE_EEENSB_IJNSC_ILi0EEES11_S11_EEEEENSB_IJNSA_10UnderscoreES14_S14_EEEEENS7_6detail27Sm100ImplicitGemmTileTraitsINSA_13SM90_TMA_LOADENSA_14ComposedLayoutINSA_7SwizzleILi2ELi4ELi3EEENSA_18smem_ptr_flag_bitsILi8EEENSZ_INSB_IJSH_NSC_ILi8EEEEEENSB_IJSE_SH_EEEEEEEvEENS18_INSA_30SM90_TMA_LOAD_IM2COL_MULTICASTENS1A_INS1B_ILi3ELi4ELi3EEES1E_NSZ_INSB_IJSI_S1F_EEENSB_IJSE_SI_EEEEEEEvEEEENS_8epilogue10collective18CollectiveEpilogueINS1T_23Sm100TmaWarpSpecializedILi2ELi2ELi32ELb0ELb0EEEJSL_NSB_IJNSZ_ISH_SE_EES1Y_EEESM_NSB_IJlNSB_IJSE_llEEES11_EEESM_S21_NS1T_6fusion15FusionCallbacksIS1X_NS22_17LinearCombinationISM_fSM_fLNS_15FloatRoundStyleE2EEESL_S1Z_JEEENSA_5SM1004TMEM4LOAD26SM100_TMEM_LOAD_16dp32b32xES19_NS1A_IS1C_S1E_NSZ_INSB_IJS1F_SH_EEENSB_IJSH_SE_EEEEEEENSA_39AutoVectorizingCopyWithAssumedAlignmentILi128EEENSA_14SM90_TMA_STOREES2F_S2H_S2H_EEEvvEEEEvNT_6ParamsE)
	.align		4
        /*000c*/ 	.word	index@(__assertfail)
	.align		4
        /*0010*/ 	.word	0x00000000
	.align		4
        /*0014*/ 	.word	0xfffffffe
	.align		4
        /*0018*/ 	.word	0x00000000
	.align		4
        /*001c*/ 	.word	0xfffffffd
	.align		4
        /*0020*/ 	.word	0x00000000
	.align		4
        /*0024*/ 	.word	0xfffffffc


//--------------------- .nv.constant4             --------------------------
	.section	.nv.constant4,"a",@progbits
	.align	8
	.align		8
.nv.constant4:
        /*0000*/ 	.dword	__assertfail
	.align		8
        /*0008*/ 	.dword	__unnamed_1
	.align		8
        /*0010*/ 	.dword	__unnamed_2
	.align		8
        /*0018*/ 	.dword	_ZN39_INTERNAL_ea634224_4_k_cu_fc94fee7_41804cuda3std3__45__cpo5beginE
	.align		8
        /*0020*/ 	.dword	_ZN39_INTERNAL_ea634224_4_k_cu_fc94fee7_41804cuda3std3__45__cpo3endE
	.align		8
        /*0028*/ 	.dword	_ZN39_INTERNAL_ea634224_4_k_cu_fc94fee7_41804cuda3std3__45__cpo6cbeginE
	.align		8
        /*0030*/ 	.dword	_ZN39_INTERNAL_ea634224_4_k_cu_fc94fee7_41804cuda3std3__45__cpo4cendE
	.align		8
        /*0038*/ 	.dword	_ZN39_INTERNAL_ea634224_4_k_cu_fc94fee7_41804cuda3std3__441_GLOBAL__N__ea634224_4_k_cu_fc94fee7_41806ignoreE
	.align		8
        /*0040*/ 	.dword	_ZN39_INTERNAL_ea634224_4_k_cu_fc94fee7_41804cuda3std3__419piecewise_constructE
	.align		8
        /*0048*/ 	.dword	_ZN39_INTERNAL_ea634224_4_k_cu_fc94fee7_41804cuda3std3__48in_placeE
	.align		8
        /*0050*/ 	.dword	_ZN39_INTERNAL_ea634224_4_k_cu_fc94fee7_41804cuda3std6ranges3__45__cpo4swapE
	.align		8
        /*0058*/ 	.dword	_ZN39_INTERNAL_ea634224_4_k_cu_fc94fee7_41804cuda3std6ranges3__45__cpo9iter_moveE
	.align		8
        /*0060*/ 	.dword	_ZN39_INTERNAL_ea634224_4_k_cu_fc94fee7_41804cute7productE
	.align		8
        /*0068*/ 	.dword	_ZN39_INTERNAL_ea634224_4_k_cu_fc94fee7_41804cute1_E
	.align		8
        /*0070*/ 	.dword	$str$27
	.align		8
        /*0078*/ 	.dword	$str$28
	.align		8
        /*0080*/ 	.dword	$str$29
	.align		8
        /*0088*/ 	.dword	$str$30


//--------------------- .text._ZN7cutlass13device_kernelINS_4conv6kernel13ConvUniversalINS1_16ConvProblemShapeILNS1_8OperatorE2ELi2EEENS1_10collective14CollectiveConvINS1_47MainloopSm100TmaUmmaWarpSpecializedImplicitGemmILS5_2ELi17ELi2ELi1ELi2EN4cute5tupleIJNSA_1CILi2EEENSC_ILi1EEESE_EEEEENSB_IJNSC_ILi64EEENSB_IJNSC_ILi128EEEEEENSB_IJSH_EEEEEENS_12float_e4m3_tESM_NSA_8TiledMMAINSA_8MMA_AtomIJNSA_10MMA_TraitsINSA_19SM100_MMA_F8F6F4_SSEJSM_SM_fSH_SI_NSA_17integral_constantINSA_4UMMA5MajorELST_1EEESU_NSR_INSS_7ScaleInELSV_0EEESW_EEEEEENSA_6LayoutINSB_IJSE_SE_SE_EEENSB_IJNSC_ILi0EEES11_S11_EEEEENSB_IJNSA_10UnderscoreES14_S14_EEEEENS7_6detail27Sm100ImplicitGemmTileTraitsINSA_13SM90_TMA_LOADENSA_14ComposedLayoutINSA_7SwizzleILi2ELi4ELi3EEENSA_18smem_ptr_flag_bitsILi8EEENSZ_INSB_IJSH_NSC_ILi8EEEEEENSB_IJSE_SH_EEEEEEEvEENS18_INSA_30SM90_TMA_LOAD_IM2COL_MULTICASTENS1A_INS1B_ILi3ELi4ELi3EEES1E_NSZ_INSB_IJSI_S1F_EEENSB_IJSE_SI_EEEEEEEvEEEENS_8epilogue10collective18CollectiveEpilogueINS1T_23Sm100TmaWarpSpecializedILi2ELi2ELi32ELb0ELb0EEEJSL_NSB_IJNSZ_ISH_SE_EES1Y_EEESM_NSB_IJlNSB_IJSE_llEEES11_EEESM_S21_NS1T_6fusion15FusionCallbacksIS1X_NS22_17LinearCombinationISM_fSM_fLNS_15FloatRoundStyleE2EEESL_S1Z_JEEENSA_5SM1004TMEM4LOAD26SM100_TMEM_LOAD_16dp32b32xES19_NS1A_IS1C_S1E_NSZ_INSB_IJS1F_SH_EEENSB_IJSH_SE_EEEEEEENSA_39AutoVectorizingCopyWithAssumedAlignmentILi128EEENSA_14SM90_TMA_STOREES2F_S2H_S2H_EEEvvEEEEvNT_6ParamsE --------------------------
	.section	.text._ZN7cutlass13device_kernelINS_4conv6kernel13ConvUniversalINS1_16ConvProblemShapeILNS1_8OperatorE2ELi2EEENS1_10collective14CollectiveConvINS1_47MainloopSm100TmaUmmaWarpSpecializedImplicitGemmILS5_2ELi17ELi2ELi1ELi2EN4cute5tupleIJNSA_1CILi2EEENSC_ILi1EEESE_EEEEENSB_IJNSC_ILi64EEENSB_IJNSC_ILi128EEEEEENSB_IJSH_EEEEEENS_12float_e4m3_tESM_NSA_8TiledMMAINSA_8MMA_AtomIJNSA_10MMA_TraitsINSA_19SM100_MMA_F8F6F4_SSEJSM_SM_fSH_SI_NSA_17integral_constantINSA_4UMMA5MajorELST_1EEESU_NSR_INSS_7ScaleInELSV_0EEESW_EEEEEENSA_6LayoutINSB_IJSE_SE_SE_EEENSB_IJNSC_ILi0EEES11_S11_EEEEENSB_IJNSA_10UnderscoreES14_S14_EEEEENS7_6detail27Sm100ImplicitGemmTileTraitsINSA_13SM90_TMA_LOADENSA_14ComposedLayoutINSA_7SwizzleILi2ELi4ELi3EEENSA_18smem_ptr_flag_bitsILi8EEENSZ_INSB_IJSH_NSC_ILi8EEEEEENSB_IJSE_SH_EEEEEEEvEENS18_INSA_30SM90_TMA_LOAD_IM2COL_MULTICASTENS1A_INS1B_ILi3ELi4ELi3EEES1E_NSZ_INSB_IJSI_S1F_EEENSB_IJSE_SI_EEEEEEEvEEEENS_8epilogue10collective18CollectiveEpilogueINS1T_23Sm100TmaWarpSpecializedILi2ELi2ELi32ELb0ELb0EEEJSL_NSB_IJNSZ_ISH_SE_EES1Y_EEESM_NSB_IJlNSB_IJSE_llEEES11_EEESM_S21_NS1T_6fusion15FusionCallbacksIS1X_NS22_17LinearCombinationISM_fSM_fLNS_15FloatRoundStyleE2EEESL_S1Z_JEEENSA_5SM1004TMEM4LOAD26SM100_TMEM_LOAD_16dp32b32xES19_NS1A_IS1C_S1E_NSZ_INSB_IJS1F_SH_EEENSB_IJSH_SE_EEEEEEENSA_39AutoVectorizingCopyWithAssumedAlignmentILi128EEENSA_14SM90_TMA_STOREES2F_S2H_S2H_EEEvvEEEEvNT_6ParamsE,"ax",@progbits
	.align	128
.text._ZN7cutlass13device_kernelINS_4conv6kernel13ConvUniversalINS1_16ConvProblemShapeILNS1_8OperatorE2ELi2EEENS1_10collective14CollectiveConvINS1_47MainloopSm100TmaUmmaWarpSpecializedImplicitGemmILS5_2ELi17ELi2ELi1ELi2EN4cute5tupleIJNSA_1CILi2EEENSC_ILi1EEESE_EEEEENSB_IJNSC_ILi64EEENSB_IJNSC_ILi128EEEEEENSB_IJSH_EEEEEENS_12float_e4m3_tESM_NSA_8TiledMMAINSA_8MMA_AtomIJNSA_10MMA_TraitsINSA_19SM100_MMA_F8F6F4_SSEJSM_SM_fSH_SI_NSA_17integral_constantINSA_4UMMA5MajorELST_1EEESU_NSR_INSS_7ScaleInELSV_0EEESW_EEEEEENSA_6LayoutINSB_IJSE_SE_SE_EEENSB_IJNSC_ILi0EEES11_S11_EEEEENSB_IJNSA_10UnderscoreES14_S14_EEEEENS7_6detail27Sm100ImplicitGemmTileTraitsINSA_13SM90_TMA_LOADENSA_14ComposedLayoutINSA_7SwizzleILi2ELi4ELi3EEENSA_18smem_ptr_flag_bitsILi8EEENSZ_INSB_IJSH_NSC_ILi8EEEEEENSB_IJSE_SH_EEEEEEEvEENS18_INSA_30SM90_TMA_LOAD_IM2COL_MULTICASTENS1A_INS1B_ILi3ELi4ELi3EEES1E_NSZ_INSB_IJSI_S1F_EEENSB_IJSE_SI_EEEEEEEvEEEENS_8epilogue10collective18CollectiveEpilogueINS1T_23Sm100TmaWarpSpecializedILi2ELi2ELi32ELb0ELb0EEEJSL_NSB_IJNSZ_ISH_SE_EES1Y_EEESM_NSB_IJlNSB_IJSE_llEEES11_EEESM_S21_NS1T_6fusion15FusionCallbacksIS1X_NS22_17LinearCombinationISM_fSM_fLNS_15FloatRoundStyleE2EEESL_S1Z_JEEENSA_5SM1004TMEM4LOAD26SM100_TMEM_LOAD_16dp32b32xES19_NS1A_IS1C_S1E_NSZ_INSB_IJS1F_SH_EEENSB_IJSH_SE_EEEEEEENSA_39AutoVectorizingCopyWithAssumedAlignmentILi128EEENSA_14SM90_TMA_STOREES2F_S2H_S2H_EEEvvEEEEvNT_6ParamsE:
        .type           _ZN7cutlass13device_kernelINS_4conv6kernel13ConvUniversalINS1_16ConvProblemShapeILNS1_8OperatorE2ELi2EEENS1_10collective14CollectiveConvINS1_47MainloopSm100TmaUmmaWarpSpecializedImplicitGemmILS5_2ELi17ELi2ELi1ELi2EN4cute5tupleIJNSA_1CILi2EEENSC_ILi1EEESE_EEEEENSB_IJNSC_ILi64EEENSB_IJNSC_ILi128EEEEEENSB_IJSH_EEEEEENS_12float_e4m3_tESM_NSA_8TiledMMAINSA_8MMA_AtomIJNSA_10MMA_TraitsINSA_19SM100_MMA_F8F6F4_SSEJSM_SM_fSH_SI_NSA_17integral_constantINSA_4UMMA5MajorELST_1EEESU_NSR_INSS_7ScaleInELSV_0EEESW_EEEEEENSA_6LayoutINSB_IJSE_SE_SE_EEENSB_IJNSC_ILi0EEES11_S11_EEEEENSB_IJNSA_10UnderscoreES14_S14_EEEEENS7_6detail27Sm100ImplicitGemmTileTraitsINSA_13SM90_TMA_LOADENSA_14ComposedLayoutINSA_7SwizzleILi2ELi4ELi3EEENSA_18smem_ptr_flag_bitsILi8EEENSZ_INSB_IJSH_NSC_ILi8EEEEEENSB_IJSE_SH_EEEEEEEvEENS18_INSA_30SM90_TMA_LOAD_IM2COL_MULTICASTENS1A_INS1B_ILi3ELi4ELi3EEES1E_NSZ_INSB_IJSI_S1F_EEENSB_IJSE_SI_EEEEEEEvEEEENS_8epilogue10collective18CollectiveEpilogueINS1T_23Sm100TmaWarpSpecializedILi2ELi2ELi32ELb0ELb0EEEJSL_NSB_IJNSZ_ISH_SE_EES1Y_EEESM_NSB_IJlNSB_IJSE_llEEES11_EEESM_S21_NS1T_6fusion15FusionCallbacksIS1X_NS22_17LinearCombinationISM_fSM_fLNS_15FloatRoundStyleE2EEESL_S1Z_JEEENSA_5SM1004TMEM4LOAD26SM100_TMEM_LOAD_16dp32b32xES19_NS1A_IS1C_S1E_NSZ_INSB_IJS1F_SH_EEENSB_IJSH_SE_EEEEEEENSA_39AutoVectorizingCopyWithAssumedAlignmentILi128EEENSA_14SM90_TMA_STOREES2F_S2H_S2H_EEEvvEEEEvNT_6ParamsE,@function
        .size           _ZN7cutlass13device_kernelINS_4conv6kernel13ConvUniversalINS1_16ConvProblemShapeILNS1_8OperatorE2ELi2EEENS1_10collective14CollectiveConvINS1_47MainloopSm100TmaUmmaWarpSpecializedImplicitGemmILS5_2ELi17ELi2ELi1ELi2EN4cute5tupleIJNSA_1CILi2EEENSC_ILi1EEESE_EEEEENSB_IJNSC_ILi64EEENSB_IJNSC_ILi128EEEEEENSB_IJSH_EEEEEENS_12float_e4m3_tESM_NSA_8TiledMMAINSA_8MMA_AtomIJNSA_10MMA_TraitsINSA_19SM100_MMA_F8F6F4_SSEJSM_SM_fSH_SI_NSA_17integral_constantINSA_4UMMA5MajorELST_1EEESU_NSR_INSS_7ScaleInELSV_0EEESW_EEEEEENSA_6LayoutINSB_IJSE_SE_SE_EEENSB_IJNSC_ILi0EEES11_S11_EEEEENSB_IJNSA_10UnderscoreES14_S14_EEEEENS7_6detail27Sm100ImplicitGemmTileTraitsINSA_13SM90_TMA_LOADENSA_14ComposedLayoutINSA_7SwizzleILi2ELi4ELi3EEENSA_18smem_ptr_flag_bitsILi8EEENSZ_INSB_IJSH_NSC_ILi8EEEEEENSB_IJSE_SH_EEEEEEEvEENS18_INSA_30SM90_TMA_LOAD_IM2COL_MULTICASTENS1A_INS1B_ILi3ELi4ELi3EEES1E_NSZ_INSB_IJSI_S1F_EEENSB_IJSE_SI_EEEEEEEvEEEENS_8epilogue10collective18CollectiveEpilogueINS1T_23Sm100TmaWarpSpecializedILi2ELi2ELi32ELb0ELb0EEEJSL_NSB_IJNSZ_ISH_SE_EES1Y_EEESM_NSB_IJlNSB_IJSE_llEEES11_EEESM_S21_NS1T_6fusion15FusionCallbacksIS1X_NS22_17LinearCombinationISM_fSM_fLNS_15FloatRoundStyleE2EEESL_S1Z_JEEENSA_5SM1004TMEM4LOAD26SM100_TMEM_LOAD_16dp32b32xES19_NS1A_IS1C_S1E_NSZ_INSB_IJS1F_SH_EEENSB_IJSH_SE_EEEEEEENSA_39AutoVectorizingCopyWithAssumedAlignmentILi128EEENSA_14SM90_TMA_STOREES2F_S2H_S2H_EEEvvEEEEvNT_6ParamsE,(.L_x_180 - _ZN7cutlass13device_kernelINS_4conv6kernel13ConvUniversalINS1_16ConvProblemShapeILNS1_8OperatorE2ELi2EEENS1_10collective14CollectiveConvINS1_47MainloopSm100TmaUmmaWarpSpecializedImplicitGemmILS5_2ELi17ELi2ELi1ELi2EN4cute5tupleIJNSA_1CILi2EEENSC_ILi1EEESE_EEEEENSB_IJNSC_ILi64EEENSB_IJNSC_ILi128EEEEEENSB_IJSH_EEEEEENS_12float_e4m3_tESM_NSA_8TiledMMAINSA_8MMA_AtomIJNSA_10MMA_TraitsINSA_19SM100_MMA_F8F6F4_SSEJSM_SM_fSH_SI_NSA_17integral_constantINSA_4UMMA5MajorELST_1EEESU_NSR_INSS_7ScaleInELSV_0EEESW_EEEEEENSA_6LayoutINSB_IJSE_SE_SE_EEENSB_IJNSC_ILi0EEES11_S11_EEEEENSB_IJNSA_10UnderscoreES14_S14_EEEEENS7_6detail27Sm100ImplicitGemmTileTraitsINSA_13SM90_TMA_LOADENSA_14ComposedLayoutINSA_7SwizzleILi2ELi4ELi3EEENSA_18smem_ptr_flag_bitsILi8EEENSZ_INSB_IJSH_NSC_ILi8EEEEEENSB_IJSE_SH_EEEEEEEvEENS18_INSA_30SM90_TMA_LOAD_IM2COL_MULTICASTENS1A_INS1B_ILi3ELi4ELi3EEES1E_NSZ_INSB_IJSI_S1F_EEENSB_IJSE_SI_EEEEEEEvEEEENS_8epilogue10collective18CollectiveEpilogueINS1T_23Sm100TmaWarpSpecializedILi2ELi2ELi32ELb0ELb0EEEJSL_NSB_IJNSZ_ISH_SE_EES1Y_EEESM_NSB_IJlNSB_IJSE_llEEES11_EEESM_S21_NS1T_6fusion15FusionCallbacksIS1X_NS22_17LinearCombinationISM_fSM_fLNS_15FloatRoundStyleE2EEESL_S1Z_JEEENSA_5SM1004TMEM4LOAD26SM100_TMEM_LOAD_16dp32b32xES19_NS1A_IS1C_S1E_NSZ_INSB_IJS1F_SH_EEENSB_IJSH_SE_EEEEEEENSA_39AutoVectorizingCopyWithAssumedAlignmentILi128EEENSA_14SM90_TMA_STOREES2F_S2H_S2H_EEEvvEEEEvNT_6ParamsE)
        .other          _ZN7cutlass13device_kernelINS_4conv6kernel13ConvUniversalINS1_16ConvProblemShapeILNS1_8OperatorE2ELi2EEENS1_10collective14CollectiveConvINS1_47MainloopSm100TmaUmmaWarpSpecializedImplicitGemmILS5_2ELi17ELi2ELi1ELi2EN4cute5tupleIJNSA_1CILi2EEENSC_ILi1EEESE_EEEEENSB_IJNSC_ILi64EEENSB_IJNSC_ILi128EEEEEENSB_IJSH_EEEEEENS_12float_e4m3_tESM_NSA_8TiledMMAINSA_8MMA_AtomIJNSA_10MMA_TraitsINSA_19SM100_MMA_F8F6F4_SSEJSM_SM_fSH_SI_NSA_17integral_constantINSA_4UMMA5MajorELST_1EEESU_NSR_INSS_7ScaleInELSV_0EEESW_EEEEEENSA_6LayoutINSB_IJSE_SE_SE_EEENSB_IJNSC_ILi0EEES11_S11_EEEEENSB_IJNSA_10UnderscoreES14_S14_EEEEENS7_6detail27Sm100ImplicitGemmTileTraitsINSA_13SM90_TMA_LOADENSA_14ComposedLayoutINSA_7SwizzleILi2ELi4ELi3EEENSA_18smem_ptr_flag_bitsILi8EEENSZ_INSB_IJSH_NSC_ILi8EEEEEENSB_IJSE_SH_EEEEEEEvEENS18_INSA_30SM90_TMA_LOAD_IM2COL_MULTICASTENS1A_INS1B_ILi3ELi4ELi3EEES1E_NSZ_INSB_IJSI_S1F_EEENSB_IJSE_SI_EEEEEEEvEEEENS_8epilogue10collective18CollectiveEpilogueINS1T_23Sm100TmaWarpSpecializedILi2ELi2ELi32ELb0ELb0EEEJSL_NSB_IJNSZ_ISH_SE_EES1Y_EEESM_NSB_IJlNSB_IJSE_llEEES11_EEESM_S21_NS1T_6fusion15FusionCallbacksIS1X_NS22_17LinearCombinationISM_fSM_fLNS_15FloatRoundStyleE2EEESL_S1Z_JEEENSA_5SM1004TMEM4LOAD26SM100_TMEM_LOAD_16dp32b32xES19_NS1A_IS1C_S1E_NSZ_INSB_IJS1F_SH_EEENSB_IJSH_SE_EEEEEEENSA_39AutoVectorizingCopyWithAssumedAlignmentILi128EEENSA_14SM90_TMA_STOREES2F_S2H_S2H_EEEvvEEEEvNT_6ParamsE,@"STO_CUDA_ENTRY STV_DEFAULT"
_ZN7cutlass13device_kernelINS_4conv6kernel13ConvUniversalINS1_16ConvProblemShapeILNS1_8OperatorE2ELi2EEENS1_10collective14CollectiveConvINS1_47MainloopSm100TmaUmmaWarpSpecializedImplicitGemmILS5_2ELi17ELi2ELi1ELi2EN4cute5tupleIJNSA_1CILi2EEENSC_ILi1EEESE_EEEEENSB_IJNSC_ILi64EEENSB_IJNSC_ILi128EEEEEENSB_IJSH_EEEEEENS_12float_e4m3_tESM_NSA_8TiledMMAINSA_8MMA_AtomIJNSA_10MMA_TraitsINSA_19SM100_MMA_F8F6F4_SSEJSM_SM_fSH_SI_NSA_17integral_constantINSA_4UMMA5MajorELST_1EEESU_NSR_INSS_7ScaleInELSV_0EEESW_EEEEEENSA_6LayoutINSB_IJSE_SE_SE_EEENSB_IJNSC_ILi0EEES11_S11_EEEEENSB_IJNSA_10UnderscoreES14_S14_EEEEENS7_6detail27Sm100ImplicitGemmTileTraitsINSA_13SM90_TMA_LOADENSA_14ComposedLayoutINSA_7SwizzleILi2ELi4ELi3EEENSA_18smem_ptr_flag_bitsILi8EEENSZ_INSB_IJSH_NSC_ILi8EEEEEENSB_IJSE_SH_EEEEEEEvEENS18_INSA_30SM90_TMA_LOAD_IM2COL_MULTICASTENS1A_INS1B_ILi3ELi4ELi3EEES1E_NSZ_INSB_IJSI_S1F_EEENSB_IJSE_SI_EEEEEEEvEEEENS_8epilogue10collective18CollectiveEpilogueINS1T_23Sm100TmaWarpSpecializedILi2ELi2ELi32ELb0ELb0EEEJSL_NSB_IJNSZ_ISH_SE_EES1Y_EEESM_NSB_IJlNSB_IJSE_llEEES11_EEESM_S21_NS1T_6fusion15FusionCallbacksIS1X_NS22_17LinearCombinationISM_fSM_fLNS_15FloatRoundStyleE2EEESL_S1Z_JEEENSA_5SM1004TMEM4LOAD26SM100_TMEM_LOAD_16dp32b32xES19_NS1A_IS1C_S1E_NSZ_INSB_IJS1F_SH_EEENSB_IJSH_SE_EEEEEEENSA_39AutoVectorizingCopyWithAssumedAlignmentILi128EEENSA_14SM90_TMA_STOREES2F_S2H_S2H_EEEvvEEEEvNT_6ParamsE:
[----:B------:R-:W1:Y:S01]  /*0000*/  LDC R1, c[0x0][0x37c] ;  /* 0x0000df00ff017b82 */ /* 0x000e620000000800 */
[----:B------:R-:W2:Y:S01]  /*0010*/  S2R R108, SR_TID.X ;  /* 0x00000000006c7919 */ /* 0x000ea20000002100 */
[----:B------:R-:W3:Y:S01]  /*0020*/  LDCU.64 UR6, c[0x0][0x890] ;  /* 0x00011200ff0677ac */ /* 0x000ee20008000a00 */
[----:B-1----:R-:W-:Y:S01]  /*0030*/  VIADD R1, R1, 0xfffffff8 ;  /* 0xfffffff801017836 */ /* 0x002fe20000000000 */
[----:B------:R-:W-:Y:S02]  /*0040*/  PRMT R98, RZ, 0x7610, R98 ;  /* 0x00007610ff627816 */ /* 0x000fe40000000062 */
[----:B------:R-:W-:Y:S01]  /*0050*/  ELECT P6, URZ, PT ;  /* 0x0000000000ff782f */ /* 0x000fe200038c0000 */
[----:B------:R-:W1:Y:S01]  /*0060*/  LDCU.64 UR46, c[0x0][0x358] ;  /* 0x00006b00ff2e77ac */ /* 0x000e620008000a00 */
[----:B---3--:R-:W-:-:S04]  /*0070*/  UISETP.NE.U32.AND UP0, UPT, UR6, URZ, UPT ;  /* 0x000000ff0600728c */ /* 0x008fc8000bf05070 */
[----:B------:R-:W-:Y:S01]  /*0080*/  UISETP.NE.AND.EX UP0, UPT, UR7, URZ, UPT, UP0 ;  /* 0x000000ff0700728c */ /* 0x000fe2000bf05300 */
[----:B--2---:R-:W-:-:S05]  /*0090*/  SHF.R.U32.HI R110, RZ, 0x5, R108 ;  /* 0x00000005ff6e7819 */ /* 0x004fca000001166c */
[----:B------:R-:W2:Y:S02]  /*00a0*/  SHFL.IDX PT, R0, R110, RZ, 0x1f ;  /* 0x00001fff6e007589 */ /* 0x000ea400000e0000 */
[----:B--2---:R-:W-:Y:S01]  /*00b0*/  R2UR UR4, R0 ;  /* 0x00000000000472ca */ /* 0x004fe200000e0000 */
[----:B-1----:R-:W-:-:S14]  /*00c0*/  BRA.U UP0, `(.L_x_0) ;  /* 0x00000001002c7547 */ /* 0x002fdc000b800000 */
[----:B------:R-:W1:Y:S02]  /*00d0*/  LDCU.64 UR8, c[0x0][0x888] ;  /* 0x00011100ff0877ac */ /* 0x000e640008000a00 */
[----:B-1----:R-:W-:-:S04]  /*00e0*/  UISETP.NE.U32.AND UP0, UPT, UR8, URZ, UPT ;  /* 0x000000ff0800728c */ /* 0x002fc8000bf05070 */
[----:B------:R-:W-:-:S09]  /*00f0*/  UISETP.NE.AND.EX UP0, UPT, UR9, URZ, UPT, UP0 ;  /* 0x000000ff0900728c */ /* 0x000fd2000bf05300 */
[----:B------:R-:W-:Y:S05]  /*0100*/  BRA.U !UP0, `(.L_x_1) ;  /* 0x0000000108107547 */ /* 0x000fea000b800000 */
[----:B------:R-:W1:Y:S02]  /*0110*/  LDC.64 R2, c[0x0][0x888] ;  /* 0x00022200ff027b82 */ /* 0x000e640000000a00 */
[----:B-1----:R1:W5:Y:S01]  /*0120*/  LDG.E R49, desc[UR46][R2.64] ;  /* 0x0000002e02317981 */ /* 0x002362000c1e1900 */
[----:B------:R-:W-:Y:S01]  /*0130*/  HFMA2 R98, -RZ, RZ, 0, 5.9604644775390625e-08 ;  /* 0x00000001ff627431 */ /* 0x000fe200000001ff */
[----:B------:R-:W-:Y:S05]  /*0140*/  BRA `(.L_x_0) ;  /* 0x00000000000c7947 */ /* 0x000fea0003800000 */
.L_x_1:
[----:B------:R-:W1:Y:S01]  /*0150*/  LDCU UR5, c[0x0][0x880] ;  /* 0x00011000ff0577ac */ /* 0x000e620008000800 */
[----:B------:R-:W-:Y:S01]  /*0160*/  HFMA2 R98, -RZ, RZ, 0, 5.9604644775390625e-08 ;  /* 0x00000001ff627431 */ /* 0x000fe200000001ff */
[----:B-1----:R-:W-:Y:S02]  /*0170*/  MOV R49, UR5 ;  /* 0x0000000500317c02 */ /* 0x002fe40008000f00 */
.L_x_0:
[----:B------:R-:W2:Y:S02]  /*0180*/  LDCU.64 UR8, c[0x0][0x8b0] ;  /* 0x00011600ff0877ac */ /* 0x000ea40008000a00 */
[----:B--2---:R-:W-:-:S04]  /*0190*/  UISETP.NE.U32.AND UP0, UPT, UR8, URZ, UPT ;  /* 0x000000ff0800728c */ /* 0x004fc8000bf05070 */
[----:B------:R-:W-:-:S09]  /*01a0*/  UISETP.NE.AND.EX UP0, UPT, UR9, URZ, UPT, UP0 ;  /* 0x000000ff0900728c */ /* 0x000fd2000bf05300 */
[----:B------:R-:W-:Y:S05]  /*01b0*/  BRA.U UP0, `(.L_x_2) ;  /* 0x0000000100247547 */ /* 0x000fea000b800000 */
[----:B------:R-:W2:Y:S02]  /*01c0*/  LDCU.64 UR8, c[0x0][0x8a8] ;  /* 0x00011500ff0877ac */ /* 0x000ea40008000a00 */
[----:B--2---:R-:W-:-:S04]  /*01d0*/  UISETP.NE.U32.AND UP0, UPT, UR8, URZ, UPT ;  /* 0x000000ff0800728c */ /* 0x004fc8000bf05070 */
[----:B------:R-:W-:-:S09]  /*01e0*/  UISETP.NE.AND.EX UP0, UPT, UR9, URZ, UPT, UP0 ;  /* 0x000000ff0900728c */ /* 0x000fd2000bf05300 */
[----:B------:R-:W-:Y:S05]  /*01f0*/  BRA.U !UP0, `(.L_x_3) ;  /* 0x00000001080c7547 */ /* 0x000fea000b800000 */
[----:B-1----:R-:W1:Y:S02]  /*0200*/  LDC.64 R2, c[0x0][0x8a8] ;  /* 0x00022a00ff027b82 */ /* 0x002e640000000a00 */
[----:B-1----:R2:W5:Y:S01]  /*0210*/  LDG.E R47, desc[UR46][R2.64] ;  /* 0x0000002e022f7981 */ /* 0x002562000c1e1900 */
[----:B------:R-:W-:Y:S05]  /*0220*/  BRA `(.L_x_2) ;  /* 0x0000000000087947 */ /* 0x000fea0003800000 */
.L_x_3:
[----:B------:R-:W2:Y:S02]  /*0230*/  LDCU UR5, c[0x0][0x8a0] ;  /* 0x00011400ff0577ac */ /* 0x000ea40008000800 */
[----:B--2---:R-:W-:Y:S02]  /*0240*/  MOV R47, UR5 ;  /* 0x00000005002f7c02 */ /* 0x004fe40008000f00 */
.L_x_2:
[----:B------:R-:W-:Y:S01]  /*0250*/  IMAD.U32 R0, RZ, RZ, UR4 ;  /* 0x00000004ff007e24 */ /* 0x000fe2000f8e00ff */
[----:B------:R-:W-:Y:S04]  /*0260*/  BSSY.RECONVERGENT B0, `(.L_x_4) ;  /* 0x000000c000007945 */ /* 0x000fe80003800200 */
[C---:B------:R-:W-:Y:S02]  /*0270*/  ISETP.NE.OR P1, PT, R0.reuse, 0x1, !P6 ;  /* 0x000000010000780c */ /* 0x040fe40007725670 */
[----:B------:R-:W-:-:S11]  /*0280*/  ISETP.NE.OR P0, PT, R0, 0x3, !P6 ;  /* 0x000000030000780c */ /* 0x000fd60007705670 */
[----:B------:R-:W-:Y:S05]  /*0290*/  @P1 BRA `(.L_x_5) ;  /* 0x0000000000201947 */ /* 0x000fea0003800000 */
[----:B------:R-:W3:Y:S02]  /*02a0*/  LDCU.64 UR8, c[0x0][0x348] ;  /* 0x00006900ff0877ac */ /* 0x000ee40008000a00 */
[----:B---3--:R-:W-:Y:S02]  /*02b0*/  UIADD3 UR10, UP1, UPT, UR8, 0x80, URZ ;  /* 0x00000080080a7890 */ /* 0x008fe4000ff3e0ff */
[----:B------:R-:W-:Y:S02]  /*02c0*/  UIADD3 UR8, UP0, UPT, UR8, 0x180, URZ ;  /* 0x0000018008087890 */ /* 0x000fe4000ff1e0ff */
[----:B------:R-:W-:Y:S02]  /*02d0*/  UIADD3.X UR11, UPT, UPT, URZ, UR9, URZ, UP1, !UPT ;  /* 0x00000009ff0b7290 */ /* 0x000fe40008ffe4ff */
[----:B------:R-:W-:-:S07]  /*02e0*/  UIADD3.X UR9, UPT, UPT, URZ, UR9, URZ, UP0, !UPT ;  /* 0x00000009ff097290 */ /* 0x000fce00087fe4ff */
[----:B------:R3:W-:Y:S02]  /*02f0*/  UTMACCTL.PF [UR10] ;  /* 0x000000000a0079b9 */ /* 0x0007e40008040000 */
[----:B------:R3:W-:Y:S02]  /*0300*/  UTMACCTL.PF [UR8] ;  /* 0x00000000080079b9 */ /* 0x0007e40008040000 */
[----:B---3--:R-:W-:Y:S01]  /*0310*/  NOP ;  /* 0x0000000000007918 */ /* 0x008fe20000000000 */
.L_x_5:
[----:B------:R-:W-:Y:S05]  /*0320*/  BSYNC.RECONVERGENT B0 ;  /* 0x0000000000007941 */ /* 0x000fea0003800200 */
.L_x_4:
[----:B------:R-:W-:Y:S04]  /*0330*/  BSSY.RECONVERGENT B0, `(.L_x_6) ;  /* 0x000000a000007945 */ /* 0x000fe80003800200 */
        /* <DEDUP_REMOVED lines=9> */
.L_x_7:
[----:B------:R-:W-:Y:S05]  /*03d0*/  BSYNC.RECONVERGENT B0 ;  /* 0x0000000000007941 */ /* 0x000fea0003800200 */
.L_x_6:
[----:B------:R-:W3:Y:S01]  /*03e0*/  LDCU.64 UR8, c[0x0][0x888] ;  /* 0x00011100ff0877ac */ /* 0x000ee20008000a00 */
[----:B------:R-:W-:Y:S02]  /*03f0*/  UISETP.EQ.U32.AND UP1, UPT, UR6, URZ, UPT ;  /* 0x000000ff0600728c */ /* 0x000fe4000bf22070 */
[----:B------:R-:W-:Y:S02]  /*0400*/  UPLOP3.LUT UP6, UPT, UPT, UPT, UPT, 0x80, 0x8 ;  /* 0x000000000008789c */ /* 0x000fe40003fcf070 */
[----:B---3--:R-:W-:-:S04]  /*0410*/  UISETP.NE.U32.AND UP0, UPT, UR8, URZ, UPT ;  /* 0x000000ff0800728c */ /* 0x008fc8000bf05070 */
[----:B------:R-:W-:-:S04]  /*0420*/  UISETP.NE.AND.EX UP0, UPT, UR9, URZ, UPT, UP0 ;  /* 0x000000ff0900728c */ /* 0x000fc8000bf05300 */
[----:B------:R-:W-:-:S04]  /*0430*/  UISETP.EQ.OR.EX UP2, UPT, UR7, URZ, !UP0, UP1 ;  /* 0x000000ff0700728c */ /* 0x000fc8000c742710 */
[----:B------:R-:W-:-:S05]  /*0440*/  UP2UR UR49, UPR, URZ, 0x4 ;  /* 0x00000004ff317883 */ /* 0x000fca0008000000 */
[----:B------:R-:W-:Y:S07]  /*0450*/  BRA.U !UP2, `(.L_x_8) ;  /* 0x000000010a207547 */ /* 0x000fee000b800000 */
[----:B------:R-:W-:Y:S01]  /*0460*/  UISETP.NE.U32.AND UP2, UPT, UR6, URZ, UPT ;  /* 0x000000ff0600728c */ /* 0x000fe2000bf45070 */
[----:B-----5:R-:W-:Y:S01]  /*0470*/  FSETP.NEU.AND P0, PT, R49, RZ, PT ;  /* 0x000000ff3100720b */ /* 0x020fe20003f0d000 */
[----:B------:R-:W-:Y:S02]  /*0480*/  USEL UR5, URZ, 0xffffffff, UP0 ;  /* 0xffffffffff057887 */ /* 0x000fe40008000000 */
[----:B------:R-:W-:-:S10]  /*0490*/  UISETP.NE.AND.EX UP2, UPT, UR7, URZ, UPT, UP2 ;  /* 0x000000ff0700728c */ /* 0x000fd4000bf45320 */
[----:B------:R-:W-:Y:S01]  /*04a0*/  VOTEU.ANY UP1, P0 ;  /* 0x0000000000ff7886 */ /* 0x000fe20000020100 */
[----:B------:R-:W-:-:S04]  /*04b0*/  @!UP2 USEL UR5, URZ, 0xffffffff, UP1 ;  /* 0xffffffffff05a887 */ /* 0x000fc80008800000 */
[----:B------:R-:W-:-:S04]  /*04c0*/  ULOP3.LUT UR5, UR5, 0x1, URZ, 0xc0, !UPT ;  /* 0x0000000105057892 */ /* 0x000fc8000f8ec0ff */
[----:B------:R-:W-:-:S11]  /*04d0*/  UISETP.NE.U32.AND UP6, UPT, UR5, 0x1, UPT ;  /* 0x000000010500788c */ /* 0x000fd6000bfc5070 */
.L_x_8:
[----:B-12---:R-:W1:Y:S02]  /*04e0*/  SHFL.IDX PT, R2, R110, RZ, 0x1f ;  /* 0x00001fff6e027589 */ /* 0x006e6400000e0000 */
[----:B-1----:R-:W-:-:S13]  /*04f0*/  ISETP.NE.AND P0, PT, R2, RZ, PT ;  /* 0x000000ff0200720c */ /* 0x002fda0003f05270 */
[----:B------:R-:W-:Y:S05]  /*0500*/  @P0 BRA `(.L_x_9) ;  /* 0x0000000000cc0947 */ /* 0x000fea0003800000 */
[----:B------:R-:W-:Y:S01]  /*0510*/  ELECT P0, URZ, PT ;  /* 0x0000000000ff782f */ /* 0x000fe20003800000 */
[----:B------:R-:W-:-:S12]  /*0520*/  BSSY.RECONVERGENT B0, `(.L_x_9) ;  /* 0x0000031000007945 */ /* 0x000fd80003800200 */
[----:B------:R-:W-:Y:S05]  /*0530*/  @!P0 BRA `(.L_x_10) ;  /* 0x0000000000bc8947 */ /* 0x000fea0003800000 */
[----:B------:R-:W1:Y:S01]  /*0540*/  S2UR UR7, SR_CgaCtaId ;  /* 0x00000000000779c3 */ /* 0x000e620000008800 */
[----:B------:R-:W-:Y:S01]  /*0550*/  UMOV UR8, 0x400 ;  /* 0x0000040000087882 */ /* 0x000fe20000000000 */
[----:B------:R-:W-:Y:S01]  /*0560*/  UMOV UR6, 0x1 ;  /* 0x0000000100067882 */ /* 0x000fe20000000000 */
[----:B------:R-:W-:Y:S02]  /*0570*/  UMOV UR5, 0x2 ;  /* 0x0000000200057882 */ /* 0x000fe40000000000 */
[----:B------:R-:W-:-:S04]  /*0580*/  UIADD3 UR10, UPT, UPT, -UR5, 0x100000, URZ ;  /* 0x00100000050a7890 */ /* 0x000fc8000fffe1ff */
[----:B------:R-:W-:Y:S02]  /*0590*/  USHF.L.U32 UR11, UR10, 0xb, URZ ;  /* 0x0000000b0a0b7899 */ /* 0x000fe400080006ff */
[----:B------:R-:W-:Y:S02]  /*05a0*/  USHF.L.U32 UR10, UR10, 0x1, URZ ;  /* 0x000000010a0a7899 */ /* 0x000fe400080006ff */
[----:B-1----:R-:W-:Y:S02]  /*05b0*/  ULEA UR7, UR7, UR8, 0x18 ;  /* 0x0000000807077291 */ /* 0x002fe4000f8ec0ff */
[----:B------:R-:W-:-:S04]  /*05c0*/  UIADD3 UR8, UPT, UPT, -UR6, 0x100000, URZ ;  /* 0x0010000006087890 */ /* 0x000fc8000fffe1ff */
[----:B------:R-:W-:Y:S02]  /*05d0*/  USHF.L.U32 UR9, UR8, 0xb, URZ ;  /* 0x0000000b08097899 */ /* 0x000fe400080006ff */
[----:B------:R-:W-:Y:S01]  /*05e0*/  USHF.L.U32 UR8, UR8, 0x1, URZ ;  /* 0x0000000108087899 */ /* 0x000fe200080006ff */
[----:B------:R-:W1:Y:S11]  /*05f0*/  FENCE.VIEW.ASYNC.S ;  /* 0x00000000000073c6 */ /* 0x000e760000000000 */
[----:B-1----:R1:W2:Y:S01]  /*0600*/  SYNCS.EXCH.64 URZ, [UR7], UR8 ;  /* 0x0000000807ff75b2 */ /* 0x0022a20008000100 */
[----:B------:R1:W3:Y:S01]  /*0610*/  SYNCS.EXCH.64 URZ, [UR7+0x88], UR10 ;  /* 0x0000880a07ff75b2 */ /* 0x0002e20008000100 */
[----:B------:R1:W4:Y:S01]  /*0620*/  SYNCS.EXCH.64 URZ, [UR7+0x8], UR8 ;  /* 0x0000080807ff75b2 */ /* 0x0003220008000100 */
[----:B------:R1:W1:Y:S01]  /*0630*/  SYNCS.EXCH.64 URZ, [UR7+0x90], UR10 ;  /* 0x0000900a07ff75b2 */ /* 0x0002620008000100 */
        /* <DEDUP_REMOVED lines=30> */
[----:B--234-:R-:W-:Y:S01]  /*0820*/  NOP ;  /* 0x0000000000007918 */ /* 0x01cfe20000000000 */
.L_x_10:
[----:B-1----:R-:W-:Y:S05]  /*0830*/  BSYNC.RECONVERGENT B0 ;  /* 0x0000000000007941 */ /* 0x002fea0003800200 */
.L_x_9:
[----:B------:R-:W1:Y:S01]  /*0840*/  SHFL.IDX PT, R2, R110, RZ, 0x1f ;  /* 0x00001fff6e027589 */ /* 0x000e6200000e0000 */
[----:B------:R-:W-:Y:S01]  /*0850*/  NOP ;  /* 0x0000000000007918 */ /* 0x000fe20000000000 */
[----:B-1----:R-:W-:-:S13]  /*0860*/  ISETP.NE.AND P0, PT, R2, 0x1, PT ;  /* 0x000000010200780c */ /* 0x002fda0003f05270 */
[----:B------:R-:W-:Y:S05]  /*0870*/  @P0 BRA `(.L_x_11) ;  /* 0x0000000000480947 */ /* 0x000fea0003800000 */
[----:B------:R-:W1:Y:S01]  /*0880*/  S2UR UR7, SR_CgaCtaId ;  /* 0x00000000000779c3 */ /* 0x000e620000008800 */
[----:B------:R-:W-:Y:S01]  /*0890*/  UMOV UR8, 0x400 ;  /* 0x0000040000087882 */ /* 0x000fe20000000000 */
[----:B------:R-:W-:Y:S01]  /*08a0*/  UMOV UR6, 0x20 ;  /* 0x0000002000067882 */ /* 0x000fe20000000000 */
[----:B------:R-:W-:Y:S01]  /*08b0*/  UMOV UR5, 0x80 ;  /* 0x0000008000057882 */ /* 0x000fe20000000000 */
[----:B------:R-:W-:Y:S01]  /*08c0*/  ELECT P0, URZ, PT ;  /* 0x0000000000ff782f */ /* 0x000fe20003800000 */
        /* <DEDUP_REMOVED lines=8> */
[----:B-1----:R1:W2:Y:S01]  /*0950*/  SYNCS.EXCH.64 URZ, [UR7+0x110], UR8 ;  /* 0x0001100807ff75b2 */ /* 0x0022a20008000100 */
[----:B------:R1:W3:Y:S01]  /*0960*/  SYNCS.EXCH.64 URZ, [UR7+0x120], UR10 ;  /* 0x0001200a07ff75b2 */ /* 0x0002e20008000100 */
[----:B------:R1:W4:Y:S01]  /*0970*/  SYNCS.EXCH.64 URZ, [UR7+0x118], UR8 ;  /* 0x0001180807ff75b2 */ /* 0x0003220008000100 */
[----:B------:R1:W1:Y:S01]  /*0980*/  SYNCS.EXCH.64 URZ, [UR7+0x128], UR10 ;  /* 0x0001280a07ff75b2 */ /* 0x0002620008000100 */
[----:B------:R-:W-:Y:S01]  /*0990*/  NOP ;  /* 0x0000000000007918 */ /* 0x000fe20000000000 */
.L_x_11:
[----:B------:R-:W2:Y:S01]  /*09a0*/  SHFL.IDX PT, R2, R110, RZ, 0x1f ;  /* 0x00001fff6e027589 */ /* 0x000ea200000e0000 */
[----:B------:R-:W-:Y:S01]  /*09b0*/  NOP ;  /* 0x0000000000007918 */ /* 0x000fe20000000000 */
[----:B--2---:R-:W-:-:S13]  /*09c0*/  ISETP.NE.AND P0, PT, R2, 0x3, PT ;  /* 0x000000030200780c */ /* 0x004fda0003f05270 */
[----:B------:R-:W-:Y:S05]  /*09d0*/  @P0 BRA `(.L_x_12) ;  /* 0x0000000000300947 */ /* 0x000fea0003800000 */
[----:B------:R-:W2:Y:S01]  /*09e0*/  S2UR UR6, SR_CgaCtaId ;  /* 0x00000000000679c3 */ /* 0x000ea20000008800 */
[----:B-1----:R-:W-:Y:S01]  /*09f0*/  UMOV UR7, 0x400 ;  /* 0x0000040000077882 */ /* 0x002fe20000000000 */
[----:B------:R-:W-:Y:S01]  /*0a00*/  UMOV UR5, 0x20 ;  /* 0x0000002000057882 */ /* 0x000fe20000000000 */
[----:B------:R-:W-:Y:S01]  /*0a10*/  ELECT P0, URZ, PT ;  /* 0x0000000000ff782f */ /* 0x000fe20003800000 */
[----:B------:R-:W-:-:S04]  /*0a20*/  UIADD3 UR8, UPT, UPT, -UR5, 0x100000, URZ ;  /* 0x0010000005087890 */ /* 0x000fc8000fffe1ff */
[----:B------:R-:W-:Y:S02]  /*0a30*/  USHF.L.U32 UR9, UR8, 0xb, URZ ;  /* 0x0000000b08097899 */ /* 0x000fe400080006ff */
[----:B------:R-:W-:Y:S02]  /*0a40*/  USHF.L.U32 UR8, UR8, 0x1, URZ ;  /* 0x0000000108087899 */ /* 0x000fe400080006ff */
[----:B--2---:R-:W-:Y:S01]  /*0a50*/  ULEA UR6, UR6, UR7, 0x18 ;  /* 0x0000000706067291 */ /* 0x004fe2000f8ec0ff */
[----:B------:R-:W1:Y:S11]  /*0a60*/  FENCE.VIEW.ASYNC.S ;  /* 0x00000000000073c6 */ /* 0x000e760000000000 */
[----:B-1----:R2:W1:Y:S01]  /*0a70*/  SYNCS.EXCH.64 URZ, [UR6+0x130], UR8 ;  /* 0x0001300806ff75b2 */ /* 0x0024620008000100 */
[----:B------:R2:W1:Y:S02]  /*0a80*/  SYNCS.EXCH.64 URZ, [UR6+0x138], UR8 ;  /* 0x0001380806ff75b2 */ /* 0x0004640008000100 */
[----:B--2---:R-:W-:Y:S01]  /*0a90*/  NOP ;  /* 0x0000000000007918 */ /* 0x004fe20000000000 */
.L_x_12:
[----:B------:R-:W2:Y:S01]  /*0aa0*/  SHFL.IDX PT, R2, R110, RZ, 0x1f ;  /* 0x00001fff6e027589 */ /* 0x000ea200000e0000 */
[----:B------:R-:W-:Y:S01]  /*0ab0*/  NOP ;  /* 0x0000000000007918 */ /* 0x000fe20000000000 */
[----:B--2---:R-:W-:-:S13]  /*0ac0*/  ISETP.NE.AND P0, PT, R2, 0x4, PT ;  /* 0x000000040200780c */ /* 0x004fda0003f05270 */
[----:B------:R-:W-:Y:S05]  /*0ad0*/  @P0 BRA `(.L_x_13) ;  /* 0x0000000000440947 */ /* 0x000fea0003800000 */
[----:B------:R-:W2:Y:S01]  /*0ae0*/  S2UR UR6, SR_CgaCtaId ;  /* 0x00000000000679c3 */ /* 0x000ea20000008800 */
[----:B-1----:R-:W-:Y:S01]  /*0af0*/  UMOV UR8, 0x1e0 ;  /* 0x000001e000087882 */ /* 0x002fe20000000000 */
[----:B------:R-:W-:Y:S01]  /*0b00*/  UMOV UR7, 0x400 ;  /* 0x0000040000077882 */ /* 0x000fe20000000000 */
[----:B------:R-:W-:Y:S01]  /*0b10*/  USEL UR8, UR8, 0x1a0, UP6 ;  /* 0x000001a008087887 */ /* 0x000fe2000b000000 */
[----:B------:R-:W-:Y:S01]  /*0b20*/  UMOV UR5, 0x1 ;  /* 0x0000000100057882 */ /* 0x000fe20000000000 */
[----:B------:R-:W-:Y:S01]  /*0b30*/  ELECT P0, URZ, PT ;  /* 0x0000000000ff782f */ /* 0x000fe20003800000 */
[----:B------:R-:W-:-:S04]  /*0b40*/  UIADD3 UR10, UPT, UPT, -UR5, 0x100000, URZ ;  /* 0x00100000050a7890 */ /* 0x000fc8000fffe1ff */
[----:B------:R-:W-:Y:S02]  /*0b50*/  USHF.L.U32 UR11, UR10, 0xb, URZ ;  /* 0x0000000b0a0b7899 */ /* 0x000fe400080006ff */
[----:B------:R-:W-:Y:S02]  /*0b60*/  USHF.L.U32 UR10, UR10, 0x1, URZ ;  /* 0x000000010a0a7899 */ /* 0x000fe400080006ff */
        /* <DEDUP_REMOVED lines=8> */
.L_x_13:
[----:B------:R-:W2:Y:S01]  /*0bf0*/  SHFL.IDX PT, R2, R110, RZ, 0x1f ;  /* 0x00001fff6e027589 */ /* 0x000ea200000e0000 */
[----:B------:R-:W1:Y:S01]  /*0c00*/  S2UR UR48, SR_CgaCtaId ;  /* 0x00000000003079c3 */ /* 0x000e620000008800 */
[----:B------:R-:W-:Y:S01]  /*0c10*/  NOP ;  /* 0x0000000000007918 */ /* 0x000fe20000000000 */
[----:B--2---:R-:W-:-:S13]  /*0c20*/  ISETP.NE.AND P0, PT, R2, 0x5, PT ;  /* 0x000000050200780c */ /* 0x004fda0003f05270 */
[----:B-1----:R-:W-:Y:S05]  /*0c30*/  @P0 BRA `(.L_x_14) ;  /* 0x0000000000440947 */ /* 0x002fea0003800000 */
[----:B------:R-:W-:Y:S01]  /*0c40*/  UMOV UR7, 0x400 ;  /* 0x0000040000077882 */ /* 0x000fe20000000000 */
[----:B------:R-:W-:Y:S01]  /*0c50*/  UMOV UR6, 0x1 ;  /* 0x0000000100067882 */ /* 0x000fe20000000000 */
[----:B------:R-:W-:Y:S01]  /*0c60*/  UMOV UR5, 0x80 ;  /* 0x0000008000057882 */ /* 0x000fe20000000000 */
[----:B------:R-:W-:Y:S02]  /*0c70*/  ULEA UR7, UR48, UR7, 0x18 ;  /* 0x0000000730077291 */ /* 0x000fe4000f8ec0ff */
[----:B------:R-:W-:-:S04]  /*0c80*/  UIADD3 UR8, UPT, UPT, -UR6, 0x100000, URZ ;  /* 0x0010000006087890 */ /* 0x000fc8000fffe1ff */
[----:B------:R-:W-:Y:S02]  /*0c90*/  USHF.L.U32 UR9, UR8, 0xb, URZ ;  /* 0x0000000b08097899 */ /* 0x000fe400080006ff */
[----:B------:R-:W-:Y:S02]  /*0ca0*/  USHF.L.U32 UR8, UR8, 0x1, URZ ;  /* 0x0000000108087899 */ /* 0x000fe400080006ff */
[----:B------:R-:W-:-:S04]  /*0cb0*/  UIADD3 UR10, UPT, UPT, -UR5, 0x100000, URZ ;  /* 0x00100000050a7890 */ /* 0x000fc8000fffe1ff */
[----:B------:R-:W-:Y:S02]  /*0cc0*/  USHF.L.U32 UR11, UR10, 0xb, URZ ;  /* 0x0000000b0a0b7899 */ /* 0x000fe400080006ff */
[----:B------:R-:W-:Y:S01]  /*0cd0*/  USHF.L.U32 UR10, UR10, 0x1, URZ ;  /* 0x000000010a0a7899 */ /* 0x000fe200080006ff */
[----:B------:R-:W-:Y:S01]  /*0ce0*/  ELECT P0, URZ, PT ;  /* 0x0000000000ff782f */ /* 0x000fe20003800000 */
[----:B------:R-:W1:Y:S02]  /*0cf0*/  FENCE.VIEW.ASYNC.S ;  /* 0x00000000000073c6 */ /* 0x000e640000000000 */
[----:B-1----:R1:W2:Y:S08]  /*0d00*/  SYNCS.EXCH.64 URZ, [UR7+0x150], UR8 ;  /* 0x0001500807ff75b2 */ /* 0x0022b00008000100 */
[----:B------:R1:W1:Y:S01]  /*0d10*/  SYNCS.EXCH.64 URZ, [UR7+0x160], UR10 ;  /* 0x0001600a07ff75b2 */ /* 0x0002620008000100 */
[----:B------:R1:W1:Y:S01]  /*0d20*/  SYNCS.EXCH.64 URZ, [UR7+0x158], UR8 ;  /* 0x0001580807ff75b2 */ /* 0x0002620008000100 */
[----:B------:R1:W1:Y:S01]  /*0d30*/  SYNCS.EXCH.64 URZ, [UR7+0x168], UR10 ;  /* 0x0001680a07ff75b2 */ /* 0x0002620008000100 */
[----:B------:R-:W-:Y:S01]  /*0d40*/  NOP ;  /* 0x0000000000007918 */ /* 0x000fe20000000000 */
.L_x_14:
[----:B------:R-:W3:Y:S01]  /*0d50*/  LDCU UR5, c[0x0][0x36c] ;  /* 0x00006d80ff0577ac */ /* 0x000ee20008000800 */
[----:B------:R-:W-:Y:S01]  /*0d60*/  ISETP.NE.OR P6, PT, R0, 0x2, !P6 ;  /* 0x000000020000780c */ /* 0x000fe200077c5670 */
[----:B------:R-:W-:Y:S01]  /*0d70*/  NOP ;  /* 0x0000000000007918 */ /* 0x000fe20000000000 */
[----:B------:R-:W-:Y:S01]  /*0d80*/  LOP3.LUT R8, R108, 0x1f, RZ, 0xc0, !PT ;  /* 0x0000001f6c087812 */ /* 0x000fe200078ec0ff */
[----:B------:R-:W-:Y:S02]  /*0d90*/  UISETP.NE.AND UP5, UPT, UR4, 0x2, UPT ;  /* 0x000000020400788c */ /* 0x000fe4000bfa5270 */
[----:B------:R-:W-:Y:S02]  /*0da0*/  UISETP.NE.AND UP4, UPT, UR4, URZ, UPT ;  /* 0x000000ff0400728c */ /* 0x000fe4000bf85270 */
[----:B---3--:R-:W-:-:S09]  /*0db0*/  UISETP.EQ.U32.AND UP1, UPT, UR5, 0x1, UPT ;  /* 0x000000010500788c */ /* 0x008fd2000bf22070 */
[----:B------:R-:W-:Y:S05]  /*0dc0*/  BRA.U !UP1, `(.L_x_15) ;  /* 0x0000000109087547 */ /* 0x000fea000b800000 */
[----:B-12-4-:R-:W-:Y:S01]  /*0dd0*/  UCGABAR_ARV ;  /* 0x00000000000079c7 */ /* 0x016fe20008000000 */
[----:B------:R-:W-:Y:S05]  /*0de0*/  BRA `(.L_x_16) ;  /* 0x0000000000047947 */ /* 0x000fea0003800000 */
.L_x_15:
[----:B-12-4-:R-:W-:Y:S01]  /*0df0*/  NOP ;  /* 0x0000000000007918 */ /* 0x016fe20000000000 */
.L_x_16:
[----:B------:R-:W1:Y:S01]  /*0e00*/  S2R R14, SR_CTAID.Y ;  /* 0x00000000000e7919 */ /* 0x000e620000002600 */
[----:B------:R-:W2:Y:S01]  /*0e10*/  S2UR UR6, SR_CTAID.X ;  /* 0x00000000000679c3 */ /* 0x000ea20000002500 */
[----:B------:R-:W-:-:S05]  /*0e20*/  CS2R.32 R97, SR_CgaSize ;  /* 0x0000000000617805 */ /* 0x000fca0000008a00 */
[----:B------:R-:W-:-:S05]  /*0e30*/  IMAD R97, R97, -0xa0, RZ ;  /* 0xffffff6061617824 */ /* 0x000fca00078e02ff */
[----:B------:R-:W-:-:S14]  /*0e40*/  R2UR UR5, R97 ;  /* 0x00000000610572ca */ /* 0x000fdc00000e0000 */
[----:B------:R-:W3:Y:S01]  /*0e50*/  LDCU UR5, c[0x0][UR5+0x2b4] ;  /* 0x00005680050577ac */ /* 0x000ee20008000800 */
[----:B------:R-:W-:-:S05]  /*0e60*/  CS2R.32 R97, SR_CgaSize ;  /* 0x0000000000617805 */ /* 0x000fca0000008a00 */
[----:B------:R-:W-:-:S05]  /*0e70*/  IMAD R97, R97, -0xa0, RZ ;  /* 0xffffff6061617824 */ /* 0x000fca00078e02ff */
[----:B------:R-:W-:-:S14]  /*0e80*/  R2UR UR7, R97 ;  /* 0x00000000610772ca */ /* 0x000fdc00000e0000 */
[----:B------:R-:W4:Y:S01]  /*0e90*/  LDCU UR7, c[0x0][UR7+0x2b0] ;  /* 0x00005600070777ac */ /* 0x000f220008000800 */
[----:B------:R-:W-:-:S05]  /*0ea0*/  CS2R.32 R0, SR_CgaSize ;  /* 0x0000000000007805 */ /* 0x000fca0000008a00 */
[----:B------:R-:W-:-:S06]  /*0eb0*/  IMAD R0, R0, -0xa0, RZ ;  /* 0xffffff6000007824 */ /* 0x000fcc00078e02ff */
[----:B------:R-:W3:Y:S01]  /*0ec0*/  LDC R0, c[0x0][R0+0x2a4] ;  /* 0x0000a90000007b82 */ /* 0x000ee20000000800 */
[----:B------:R-:W-:Y:S02]  /*0ed0*/  USHF.L.U32 UR36, UR48, 0xc, URZ ;  /* 0x0000000c30247899 */ /* 0x000fe400080006ff */
[----:B------:R-:W-:Y:S02]  /*0ee0*/  USHF.L.U32 UR22, UR48, 0x5, URZ ;  /* 0x0000000530167899 */ /* 0x000fe400080006ff */
[----:B------:R-:W-:Y:S02]  /*0ef0*/  ULOP3.LUT UR36, UR36, 0x1000, URZ, 0xc0, !UPT ;  /* 0x0000100024247892 */ /* 0x000fe4000f8ec0ff */
[----:B------:R-:W-:Y:S01]  /*0f00*/  ULOP3.LUT UR22, UR22, 0x20, URZ, 0xc0, !UPT ;  /* 0x0000002016167892 */ /* 0x000fe2000f8ec0ff */
[----:B------:R-:W3:Y:S01]  /*0f10*/  LDC R11, c[0x0][0xb24] ;  /* 0x0002c900ff0b7b82 */ /* 0x000ee20000000800 */
[----:B------:R-:W-:Y:S01]  /*0f20*/  UISETP.NE.AND UP2, UPT, UR4, 0x2, UPT ;  /* 0x000000020400788c */ /* 0x000fe2000bf45270 */
[----:B--2---:R-:W-:-:S02]  /*0f30*/  I2FP.F32.U32 R97, UR6 ;  /* 0x0000000600617c45 */ /* 0x004fc40008201000 */
[----:B------:R-:W-:-:S05]  /*0f40*/  CS2R.32 R2, SR_CgaSize ;  /* 0x0000000000027805 */ /* 0x000fca0000008a00 */
[----:B------:R-:W-:-:S06]  /*0f50*/  IMAD R2, R2, -0xa0, RZ ;  /* 0xffffff6002027824 */ /* 0x000fcc00078e02ff */
[----:B------:R-:W2:Y:S01]  /*0f60*/  LDC R2, c[0x0][R2+0x2a0] ;  /* 0x0000a80002027b82 */ /* 0x000ea20000000800 */
[----:B------:R-:W-:Y:S01]  /*0f70*/  MOV R15, UR6 ;  /* 0x00000006000f7c02 */ /* 0x000fe20008000f00 */
[----:B----4-:R-:W-:Y:S01]  /*0f80*/  FMUL R97, R97, UR7 ;  /* 0x0000000761617c20 */ /* 0x010fe20008400000 */
[----:B-1----:R-:W-:-:S05]  /*0f90*/  I2FP.F32.U32 R96, R14 ;  /* 0x0000000e00607245 */ /* 0x002fca0000201000 */
[----:B------:R-:W1:Y:S01]  /*0fa0*/  S2UR UR45, SR_CTAID.Z ;  /* 0x00000000002d79c3 */ /* 0x000e620000002700 */
[----:B------:R-:W4:Y:S01]  /*0fb0*/  F2I.U32.TRUNC.NTZ R97, R97 ;  /* 0x0000006100617305 */ /* 0x000f22000020f000 */
[----:B---3--:R-:W-:Y:S01]  /*0fc0*/  FMUL R96, R96, UR5 ;  /* 0x0000000560607c20 */ /* 0x008fe20008400000 */
[----:B------:R-:W3:Y:S01]  /*0fd0*/  LDCU UR5, c[0x0][0xb30] ;  /* 0x00016600ff0577ac */ /* 0x000ee20008000800 */
[----:B------:R-:W-:-:S04]  /*0fe0*/  ISETP.GE.AND P0, PT, R11, 0x1, PT ;  /* 0x000000010b00780c */ /* 0x000fc80003f06270 */
[----:B------:R-:W1:Y:S01]  /*0ff0*/  LDC R40, c[0x0][0xb24] ;  /* 0x0002c900ff287b82 */ /* 0x000e620000000800 */
[----:B------:R-:W3:Y:S01]  /*1000*/  F2I.U32.TRUNC.NTZ R96, R96 ;  /* 0x0000006000607305 */ /* 0x000ee2000020f000 */
[----:B----4-:R-:W-:-:S05]  /*1010*/  IADD3 R97, PT, PT, -R97, RZ, RZ ;  /* 0x000000ff61617210 */ /* 0x010fca0007ffe1ff */
[----:B--2---:R-:W-:Y:S01]  /*1020*/  IMAD R97, R2, R97, UR6 ;  /* 0x0000000602617e24 */ /* 0x004fe2000f8e0261 */
[----:B---3--:R-:W-:-:S05]  /*1030*/  IADD3 R96, PT, PT, -R96, RZ, RZ ;  /* 0x000000ff60607210 */ /* 0x008fca0007ffe1ff */
[----:B------:R-:W-:Y:S01]  /*1040*/  IMAD R96, R0, R96, R14 ;  /* 0x0000006000607224 */ /* 0x000fe200078e020e */
[----:B------:R-:W-:Y:S01]  /*1050*/  PRMT R0, RZ, 0x7610, R0 ;  /* 0x00007610ff007816 */ /* 0x000fe20000000000 */
[----:B------:R-:W-:Y:S06]  /*1060*/  BRA.U UP4, `(.L_x_17) ;  /* 0x0000000104207547 */ /* 0x000fec000b800000 */
[C---:B------:R-:W-:Y:S02]  /*1070*/  ISETP.NE.AND P3, PT, R96.reuse, RZ, PT ;  /* 0x000000ff6000720c */ /* 0x040fe40003f65270 */
[----:B------:R-:W-:Y:S02]  /*1080*/  ISETP.NE.AND P1, PT, R96, RZ, PT ;  /* 0x000000ff6000720c */ /* 0x000fe40003f25270 */
[C---:B------:R-:W-:Y:S02]  /*1090*/  ISETP.NE.AND P2, PT, R97.reuse, 0x1, PT ;  /* 0x000000016100780c */ /* 0x040fe40003f45270 */
[----:B------:R-:W-:Y:S02]  /*10a0*/  SEL R0, RZ, 0x2, P3 ;  /* 0x00000002ff007807 */ /* 0x000fe40001800000 */
[----:B------:R-:W-:Y:S02]  /*10b0*/  ISETP.EQ.OR P1, PT, R97, RZ, !P1 ;  /* 0x000000ff6100720c */ /* 0x000fe40004f22670 */
[----:B------:R-:W-:-:S02]  /*10c0*/  SEL R0, R0, 0x2, P2 ;  /* 0x0000000200007807 */ /* 0x000fc40001000000 */
[----:B------:R-:W-:-:S05]  /*10d0*/  SEL R2, RZ, 0x1, !P1 ;  /* 0x00000001ff027807 */ /* 0x000fca0004800000 */
[----:B------:R-:W-:Y:S02]  /*10e0*/  IMAD.IADD R0, R2, 0x1, R0 ;  /* 0x0000000102007824 */ /* 0x000fe400078e0200 */
.L_x_17:
[----:B------:R-:W-:Y:S05]  /*10f0*/  @!P0 BRA `(.L_x_18) ;  /* 0x0000000000b88947 */ /* 0x000fea0003800000 */
[----:B------:R-:W2:Y:S01]  /*1100*/  LDC.64 R4, c[0x0][0xb18] ;  /* 0x0002c600ff047b82 */ /* 0x000ea20000000a00 */
[----:B------:R-:W-:-:S07]  /*1110*/  ISETP.NE.AND P0, PT, R11, 0x1, PT ;  /* 0x000000010b00780c */ /* 0x000fce0003f05270 */
[----:B------:R-:W3:Y:S08]  /*1120*/  LDC R10, c[0x0][0xb0c] ;  /* 0x0002c300ff0a7b82 */ /* 0x000ef00000000800 */
[----:B------:R-:W4:Y:S08]  /*1130*/  LDC R13, c[0x0][0x370] ;  /* 0x0000dc00ff0d7b82 */ /* 0x000f300000000800 */
[----:B------:R-:W1:Y:S01]  /*1140*/  LDC R12, c[0x0][0x374] ;  /* 0x0000dd00ff0c7b82 */ /* 0x000e620000000800 */
[----:B--2---:R-:W-:-:S07]  /*1150*/  ISETP.NE.AND P1, PT, R4, 0x1, PT ;  /* 0x000000010400780c */ /* 0x004fce0003f25270 */
[----:B------:R-:W4:Y:S01]  /*1160*/  LDC.64 R6, c[0x0][0xb10] ;  /* 0x0002c400ff067b82 */ /* 0x000f220000000a00 */
[----:B---3--:R-:W-:-:S07]  /*1170*/  ISETP.NE.AND P2, PT, R10, 0x1, PT ;  /* 0x000000010a00780c */ /* 0x008fce0003f45270 */
[----:B------:R-:W2:Y:S08]  /*1180*/  LDC R9, c[0x0][0xb20] ;  /* 0x0002c800ff097b82 */ /* 0x000eb00000000800 */
[----:B------:R-:W3:Y:S01]  /*1190*/  LDC.64 R2, c[0x0][0xb28] ;  /* 0x0002ca00ff027b82 */ /* 0x000ee20000000a00 */
[----:B-1----:R-:W-:-:S04]  /*11a0*/  IMAD.HI.U32 R16, R12, R5, RZ ;  /* 0x000000050c107227 */ /* 0x002fc800078e00ff */
[----:B------:R-:W-:-:S04]  /*11b0*/  IMAD.HI.U32 R5, R14, R5, RZ ;  /* 0x000000050e057227 */ /* 0x000fc800078e00ff */
[----:B----4-:R-:W-:-:S05]  /*11c0*/  IMAD.HI.U32 R17, R13, R6, RZ ;  /* 0x000000060d117227 */ /* 0x010fca00078e00ff */
[----:B------:R-:W-:Y:S01]  /*11d0*/  @P2 SHF.R.U32.HI R13, RZ, R7, R17 ;  /* 0x00000007ff0d2219 */ /* 0x000fe20000011611 */
[C---:B------:R-:W-:Y:S01]  /*11e0*/  IMAD.HI.U32 R17, R15.reuse, R6, RZ ;  /* 0x000000060f117227 */ /* 0x040fe200078e00ff */
[-C--:B--2---:R-:W-:Y:S02]  /*11f0*/  @P1 SHF.R.U32.HI R12, RZ, R9.reuse, R16 ;  /* 0x00000009ff0c1219 */ /* 0x084fe40000011610 */
[----:B------:R-:W-:Y:S02]  /*1200*/  SHF.R.U32.HI R5, RZ, R9, R5 ;  /* 0x00000009ff057219 */ /* 0x000fe40000011605 */
[----:B------:R-:W-:Y:S02]  /*1210*/  SHF.R.U32.HI R17, RZ, R7, R17 ;  /* 0x00000007ff117219 */ /* 0x000fe40000011611 */
[----:B------:R-:W-:Y:S01]  /*1220*/  SEL R5, R14, R5, !P1 ;  /* 0x000000050e057207 */ /* 0x000fe20004800000 */
[----:B---3--:R-:W-:Y:S01]  /*1230*/  IMAD.HI.U32 R16, R12, R2, RZ ;  /* 0x000000020c107227 */ /* 0x008fe200078e00ff */
[----:B------:R-:W-:-:S03]  /*1240*/  SEL R17, R15, R17, !P2 ;  /* 0x000000110f117207 */ /* 0x000fc60005000000 */
[----:B------:R-:W-:Y:S01]  /*1250*/  IMAD.HI.U32 R6, R13, R2, RZ ;  /* 0x000000020d067227 */ /* 0x000fe200078e00ff */
[----:B------:R-:W-:-:S04]  /*1260*/  @P0 SHF.R.U32.HI R12, RZ, R3, R16 ;  /* 0x00000003ff0c0219 */ /* 0x000fc80000011610 */
[----:B------:R-:W-:Y:S01]  /*1270*/  @P0 SHF.R.U32.HI R13, RZ, R3, R6 ;  /* 0x00000003ff0d0219 */ /* 0x000fe20000011606 */
[----:B------:R-:W-:-:S04]  /*1280*/  IMAD R12, R12, R11, RZ ;  /* 0x0000000b0c0c7224 */ /* 0x000fc800078e02ff */
[----:B------:R-:W-:Y:S01]  /*1290*/  IMAD R6, R13, R11, RZ ;  /* 0x0000000b0d067224 */ /* 0x000fe200078e02ff */
[----:B------:R-:W-:-:S04]  /*12a0*/  ISETP.GE.AND P1, PT, R5, R12, PT ;  /* 0x0000000c0500720c */ /* 0x000fc80003f26270 */
[----:B------:R-:W-:Y:S01]  /*12b0*/  ISETP.GE.OR P1, PT, R17, R6, P1 ;  /* 0x000000061100720c */ /* 0x000fe20000f26670 */
[----:B------:R-:W-:-:S05]  /*12c0*/  IMAD.HI.U32 R6, R5, R2, RZ ;  /* 0x0000000205067227 */ /* 0x000fca00078e00ff */
[----:B------:R-:W-:-:S04]  /*12d0*/  SHF.R.U32.HI R6, RZ, R3, R6 ;  /* 0x00000003ff067219 */ /* 0x000fc80000011606 */
[----:B------:R-:W-:-:S03]  /*12e0*/  SEL R6, R5, R6, !P0 ;  /* 0x0000000605067207 */ /* 0x000fc60004000000 */
[----:B------:R-:W-:Y:S01]  /*12f0*/  @!P1 IMAD.HI.U32 R7, R17, R2, RZ ;  /* 0x0000000211079227 */ /* 0x000fe200078e00ff */
[----:B------:R-:W-:-:S04]  /*1300*/  IADD3 R2, PT, PT, -R6, RZ, RZ ;  /* 0x000000ff06027210 */ /* 0x000fc80007ffe1ff */
[----:B------:R-:W-:Y:S01]  /*1310*/  @!P1 SHF.R.U32.HI R3, RZ, R3, R7 ;  /* 0x00000003ff039219 */ /* 0x000fe20000011607 */
[----:B------:R-:W-:Y:S01]  /*1320*/  IMAD R2, R11, R2, R5 ;  /* 0x000000020b027224 */ /* 0x000fe200078e0205 */
[----:B------:R-:W-:Y:S02]  /*1330*/  IADD3 R7, PT, PT, -R5, RZ, RZ ;  /* 0x000000ff05077210 */ /* 0x000fe40007ffe1ff */
[----:B------:R-:W-:-:S03]  /*1340*/  @!P1 SEL R3, R17, R3, !P0 ;  /* 0x0000000311039207 */ /* 0x000fc60004000000 */
[----:B------:R-:W-:Y:S02]  /*1350*/  IMAD R7, R4, R7, R14 ;  /* 0x0000000704077224 */ /* 0x000fe400078e020e */
[--C-:B------:R-:W-:Y:S02]  /*1360*/  @!P1 IMAD.IADD R6, R6, 0x1, -R3.reuse ;  /* 0x0000000106069824 */ /* 0x100fe400078e0a03 */
[----:B------:R-:W-:Y:S01]  /*1370*/  @!P1 IMAD R3, R2, R13, R3 ;  /* 0x0000000d02039224 */ /* 0x000fe200078e0203 */
[----:B------:R-:W-:Y:S01]  /*1380*/  IADD3 R2, PT, PT, -R17, RZ, RZ ;  /* 0x000000ff11027210 */ /* 0x000fe20007ffe1ff */
[----:B------:R-:W-:Y:S02]  /*1390*/  @!P1 IMAD R5, R6, R11, R17 ;  /* 0x0000000b06059224 */ /* 0x000fe400078e0211 */
[----:B------:R-:W-:Y:S02]  /*13a0*/  @!P1 IMAD.MOV.U32 R17, RZ, RZ, R3 ;  /* 0x000000ffff119224 */ /* 0x000fe400078e0003 */
[----:B------:R-:W-:-:S02]  /*13b0*/  IMAD R2, R10, R2, R15 ;  /* 0x000000020a027224 */ /* 0x000fc400078e020f */
[----:B------:R-:W-:Y:S02]  /*13c0*/  IMAD R14, R5, R4, R7 ;  /* 0x00000004050e7224 */ /* 0x000fe400078e0207 */
[----:B------:R-:W-:Y:S02]  /*13d0*/  IMAD R15, R17, R10, R2 ;  /* 0x0000000a110f7224 */ /* 0x000fe400078e0202 */
.L_x_18:
[----:B------:R-:W-:-:S09]  /*13e0*/  UISETP.NE.AND UP3, UPT, UR5, 0x1, UPT ;  /* 0x000000010500788c */ /* 0x000fd2000bf65270 */
[----:B------:R-:W-:Y:S05]  /*13f0*/  BRA.U UP3, `(.L_x_19) ;  /* 0x0000000103407547 */ /* 0x000fea000b800000 */
[----:B------:R-:W2:Y:S08]  /*1400*/  LDC.64 R4, c[0x0][0xb10] ;  /* 0x0002c400ff047b82 */ /* 0x000eb00000000a00 */
[----:B------:R-:W3:Y:S08]  /*1410*/  LDC.64 R2, c[0x0][0xb18] ;  /* 0x0002c600ff027b82 */ /* 0x000ef00000000a00 */
[----:B------:R-:W4:Y:S08]  /*1420*/  LDC R6, c[0x0][0xb20] ;  /* 0x0002c800ff067b82 */ /* 0x000f300000000800 */
[----:B------:R-:W1:Y:S01]  /*1430*/  LDC R7, c[0x0][0xb0c] ;  /* 0x0002c300ff077b82 */ /* 0x000e620000000800 */
[----:B--2---:R-:W-:-:S05]  /*1440*/  IMAD.HI.U32 R4, R15, R4, RZ ;  /* 0x000000040f047227 */ /* 0x004fca00078e00ff */
[----:B------:R-:W-:Y:S01]  /*1450*/  SHF.R.U32.HI R4, RZ, R5, R4 ;  /* 0x00000005ff047219 */ /* 0x000fe20000011604 */
[----:B---3--:R-:W-:Y:S01]  /*1460*/  IMAD.HI.U32 R3, R14, R3, RZ ;  /* 0x000000030e037227 */ /* 0x008fe200078e00ff */
[----:B------:R-:W-:-:S04]  /*1470*/  ISETP.NE.AND P0, PT, R2, 0x1, PT ;  /* 0x000000010200780c */ /* 0x000fc80003f05270 */
[----:B----4-:R-:W-:-:S04]  /*1480*/  SHF.R.U32.HI R3, RZ, R6, R3 ;  /* 0x00000006ff037219 */ /* 0x010fc80000011603 */
[----:B------:R-:W-:Y:S02]  /*1490*/  SEL R3, R14, R3, !P0 ;  /* 0x000000030e037207 */ /* 0x000fe40004000000 */
[----:B-1----:R-:W-:-:S04]  /*14a0*/  ISETP.NE.AND P1, PT, R7, 0x1, PT ;  /* 0x000000010700780c */ /* 0x002fc80003f25270 */
[----:B------:R-:W-:-:S05]  /*14b0*/  SEL R4, R15, R4, !P1 ;  /* 0x000000040f047207 */ /* 0x000fca0004800000 */
[----:B------:R-:W-:Y:S02]  /*14c0*/  IMAD.IADD R5, R3, 0x1, -R4 ;  /* 0x0000000103057824 */ /* 0x000fe400078e0a04 */
[----:B------:R-:W-:Y:S02]  /*14d0*/  IMAD.IADD R3, R4, 0x1, -R3 ;  /* 0x0000000104037824 */ /* 0x000fe400078e0a03 */
[----:B------:R-:W-:Y:S02]  /*14e0*/  IMAD R15, R5, R7, R15 ;  /* 0x00000007050f7224 */ /* 0x000fe400078e020f */
[----:B------:R-:W-:Y:S02]  /*14f0*/  IMAD R14, R3, R2, R14 ;  /* 0x00000002030e7224 */ /* 0x000fe400078e020e */
.L_x_19:
[----:B------:R-:W-:Y:S05]  /*1500*/  BRA.U !UP1, `(.L_x_20) ;  /* 0x00000001090c7547 */ /* 0x000fea000b800000 */
[----:B------:R-:W-:Y:S01]  /*1510*/  UCGABAR_WAIT ;  /* 0x0000000000007dc7 */ /* 0x000fe20008000000 */
[----:B------:R-:W-:Y:S01]  /*1520*/  CCTL.IVALL ;  /* 0x00000000ff00798f */ /* 0x000fe20002000000 */
[----:B------:R-:W-:Y:S05]  /*1530*/  BRA `(.L_x_21) ;  /* 0x0000000000047947 */ /* 0x000fea0003800000 */
.L_x_20:
[----:B------:R-:W-:Y:S06]  /*1540*/  BAR.SYNC.DEFER_BLOCKING 0x0 ;  /* 0x0000000000007b1d */ /* 0x000fec0000010000 */
.L_x_21:
[----:B------:R-:W-:Y:S05]  /*1550*/  BRA.U UP2, `(.L_x_22) ;  /* 0x0000001d02e47547 */ /* 0x000fea000b800000 */
[----:B------:R-:W2:Y:S01]  /*1560*/  LDCU UR43, c[0x0][0x390] ;  /* 0x00007200ff2b77ac */ /* 0x000ea20008000800 */
[----:B------:R-:W3:Y:S01]  /*1570*/  LDC R2, c[0x0][0x5c0] ;  /* 0x00017000ff027b82 */ /* 0x000ee20000000800 */
[----:B------:R-:W-:Y:S01]  /*1580*/  PLOP3.LUT P4, PT, PT, PT, UP6, 0x80, 0x8 ;  /* 0x000000000008781c */ /* 0x000fe20003f8f068 */
[----:B------:R-:W-:Y:S01]  /*1590*/  IMAD.MOV.U32 R12, RZ, RZ, 0x1 ;  /* 0x00000001ff0c7424 */ /* 0x000fe200078e00ff */
[----:B------:R-:W-:Y:S01]  /*15a0*/  UISETP.NE.AND UP0, UPT, UR4, URZ, UPT ;  /* 0x000000ff0400728c */ /* 0x000fe2000bf05270 */
[----:B------:R-:W-:Y:S01]  /*15b0*/  ISETP.EQ.OR P5, PT, R8, RZ, P6 ;  /* 0x000000ff0800720c */ /* 0x000fe200037a2670 */
[----:B------:R-:W-:Y:S01]  /*15c0*/  UMOV UR37, 0x400 ;  /* 0x0000040000257882 */ /* 0x000fe20000000000 */
[----:B------:R-:W-:Y:S01]  /*15d0*/  USEL UR39, URZ, 0x1, UP5 ;  /* 0x00000001ff277887 */ /* 0x000fe2000a800000 */
[----:B------:R-:W-:Y:S01]  /*15e0*/  PLOP3.LUT P4, PT, P4, PT, PT, 0x8, 0x80 ;  /* 0x000000000080781c */ /* 0x000fe2000278e170 */
[----:B------:R-:W4:Y:S01]  /*15f0*/  LDC R9, c[0x0][0x370] ;  /* 0x0000dc00ff097b82 */ /* 0x000f220000000800 */
[----:B------:R-:W-:Y:S01]  /*1600*/  ULEA UR37, UR48, UR37, 0x18 ;  /* 0x0000002530257291 */ /* 0x000fe2000f8ec0ff */
[----:B------:R-:W-:Y:S01]  /*1610*/  IMAD.MOV.U32 R11, RZ, RZ, RZ ;  /* 0x000000ffff0b7224 */ /* 0x000fe200078e00ff */
[----:B------:R-:W3:Y:S01]  /*1620*/  LDCU.64 UR46, c[0x0][0x348] ;  /* 0x00006900ff2e77ac */ /* 0x000ee20008000a00 */
[----:B------:R-:W-:-:S04]  /*1630*/  USEL UR39, UR39, 0x2, UP0 ;  /* 0x0000000227277887 */ /* 0x000fc80008000000 */
[----:B------:R-:W4:Y:S01]  /*1640*/  LDC R0, c[0x0][0x374] ;  /* 0x0000dd00ff007b82 */ /* 0x000f220000000800 */
[----:B--2---:R-:W-:Y:S02]  /*1650*/  UIADD3 UR5, UPT, UPT, UR43, 0x3f, URZ ;  /* 0x0000003f2b057890 */ /* 0x004fe4000fffe0ff */
[----:B------:R-:W-:Y:S02]  /*1660*/  UIADD3 UR4, UPT, UPT, UR43, -0x1, URZ ;  /* 0xffffffff2b047890 */ /* 0x000fe4000fffe0ff */
[----:B-1----:R-:W-:Y:S02]  /*1670*/  USHF.R.S32.HI UR45, URZ, 0x1f, UR5 ;  /* 0x0000001fff2d7899 */ /* 0x002fe40008011405 */
[----:B------:R-:W-:Y:S01]  /*1680*/  UISETP.GE.U32.AND UP2, UPT, UR4, -0x7f, UPT ;  /* 0xffffff810400788c */ /* 0x000fe2000bf46070 */
[----:B---3--:R-:W-:Y:S01]  /*1690*/  VIADD R2, R2, 0x7f ;  /* 0x0000007f02027836 */ /* 0x008fe20000000000 */
[----:B------:R-:W-:Y:S02]  /*16a0*/  ULEA.HI UR45, UR45, UR5, URZ, 0x6 ;  /* 0x000000052d2d7291 */ /* 0x000fe4000f8f30ff */
[----:B------:R-:W-:-:S02]  /*16b0*/  UIADD3 UR43, UPT, UPT, UR43, 0x7e, URZ ;  /* 0x0000007e2b2b7890 */ /* 0x000fc4000fffe0ff */
[----:B------:R-:W-:Y:S01]  /*16c0*/  USHF.R.S32.HI UR45, URZ, 0x6, UR45 ;  /* 0x00000006ff2d7899 */ /* 0x000fe2000801142d */
[----:B------:R-:W-:Y:S01]  /*16d0*/  SHF.R.S32.HI R13, RZ, 0x1f, R2 ;  /* 0x0000001fff0d7819 */ /* 0x000fe20000011402 */
[----:B------:R-:W-:Y:S02]  /*16e0*/  UIADD3 UR42, UPT, UPT, UR37, 0x15400, UR36 ;  /* 0x00015400252a7890 */ /* 0x000fe4000fffe024 */
[----:B------:R-:W-:Y:S01]  /*16f0*/  UISETP.LT.U32.AND UP1, UPT, UR45, 0x11, UPT ;  /* 0x000000112d00788c */ /* 0x000fe2000bf21070 */
[----:B------:R-:W-:Y:S01]  /*1700*/  LEA.HI R13, R13, R2, RZ, 0x7 ;  /* 0x000000020d0d7211 */ /* 0x000fe200078f38ff */
[----:B------:R-:W-:Y:S02]  /*1710*/  UMOV UR40, URZ ;  /* 0x000000ff00287c82 */ /* 0x000fe40008000000 */
[----:B------:R-:W-:Y:S01]  /*1720*/  USEL UR44, UR45, 0x11, UP1 ;  /* 0x000000112d2c7887 */ /* 0x000fe20008800000 */
[----:B------:R-:W-:-:S03]  /*1730*/  SHF.R.S32.HI R13, RZ, 0x7, R13 ;  /* 0x00000007ff0d7819 */ /* 0x000fc6000001140d */
[----:B------:R-:W-:Y:S02]  /*1740*/  UIADD3 UR38, UPT, UPT, UR44, -0x1, URZ ;  /* 0xffffffff2c267890 */ /* 0x000fe4000fffe0ff */
[----:B------:R-:W-:Y:S02]  /*1750*/  @UP2 UIADD3 UR38, UPT, UPT, UR44, URZ, URZ ;  /* 0x000000ff2c262290 */ /* 0x000fe4000fffe0ff */
[----:B------:R-:W-:Y:S02]  /*1760*/  UIADD3 UR41, UPT, UPT, UR45, -UR44, URZ ;  /* 0x8000002c2d297290 */ /* 0x000fe4000fffe0ff */
[----:B----4-:R-:W-:-:S12]  /*1770*/  UIADD3 UR38, UPT, UPT, UR38, 0x1, URZ ;  /* 0x0000000126267890 */ /* 0x010fd8000fffe0ff */
.L_x_40:
[-C--:B------:R-:W-:Y:S01]  /*1780*/  IABS R7, R13.reuse ;  /* 0x0000000d00077213 */ /* 0x080fe20000000000 */
[----:B-1----:R-:W1:Y:S01]  /*1790*/  LDC R4, c[0x0][0x5c4] ;  /* 0x00017100ff047b82 */ /* 0x002e620000000800 */
[----:B------:R-:W-:Y:S01]  /*17a0*/  IABS R3, R14 ;  /* 0x0000000e00037213 */ /* 0x000fe20000000000 */
[----:B------:R-:W-:Y:S01]  /*17b0*/  ULEA UR4, UR40, UR37, 0x3 ;  /* 0x0000002528047291 */ /* 0x000fe2000f8e18ff */
[----:B------:R-:W2:Y:S01]  /*17c0*/  I2F.RP R16, R7 ;  /* 0x0000000700107306 */ /* 0x000ea20000209400 */
[----:B------:R-:W-:Y:S01]  /*17d0*/  IABS R2, R13 ;  /* 0x0000000d00027213 */ /* 0x000fe20000000000 */
[----:B------:R-:W-:Y:S01]  /*17e0*/  UISETP.GE.U32.AND UP0, UPT, UR43, 0x7f, UPT ;  /* 0x0000007f2b00788c */ /* 0x000fe2000bf06070 */
[----:B------:R-:W-:Y:S01]  /*17f0*/  R2UR UR30, R15 ;  /* 0x000000000f1e72ca */ /* 0x000fe200000e0000 */
[----:B------:R-:W-:Y:S01]  /*1800*/  UMOV UR23, URZ ;  /* 0x000000ff00177c82 */ /* 0x000fe20008000000 */
[----:B------:R-:W-:-:S03]  /*1810*/  IADD3 R2, PT, PT, RZ, -R2, RZ ;  /* 0x80000002ff027210 */ /* 0x000fc60007ffe0ff */
[----:B--2---:R-:W2:Y:S08]  /*1820*/  MUFU.RCP R16, R16 ;  /* 0x0000001000107308 */ /* 0x004eb00000001000 */
[----:B------:R-:W-:Y:S01]  /*1830*/  USHF.L.U32 UR30, UR30, 0x6, URZ ;  /* 0x000000061e1e7899 */ /* 0x000fe200080006ff */
[----:B-1----:R-:W-:Y:S01]  /*1840*/  IABS R5, R4 ;  /* 0x0000000400057213 */ /* 0x002fe20000000000 */
[----:B--2---:R-:W-:-:S04]  /*1850*/  VIADD R16, R16, 0xffffffe ;  /* 0x0ffffffe10107836 */ /* 0x004fc80000000000 */
[----:B------:R-:W1:Y:S02]  /*1860*/  F2I.FTZ.U32.TRUNC.NTZ R17, R16 ;  /* 0x0000001000117305 */ /* 0x000e64000021f000 */
[----:B-1----:R-:W-:Y:S02]  /*1870*/  IMAD.MOV R6, RZ, RZ, -R17 ;  /* 0x000000ffff067224 */ /* 0x002fe400078e0a11 */
[----:B------:R-:W-:Y:S02]  /*1880*/  IMAD.MOV.U32 R16, RZ, RZ, RZ ;  /* 0x000000ffff107224 */ /* 0x000fe400078e00ff */
[----:B------:R-:W-:-:S04]  /*1890*/  IMAD R6, R6, R7, RZ ;  /* 0x0000000706067224 */ /* 0x000fc800078e02ff */
[----:B------:R-:W-:Y:S02]  /*18a0*/  IMAD.HI.U32 R16, R17, R6, R16 ;  /* 0x0000000611107227 */ /* 0x000fe400078e0010 */
[----:B------:R-:W1:Y:S04]  /*18b0*/  I2F.RP R6, R5 ;  /* 0x0000000500067306 */ /* 0x000e680000209400 */
[----:B------:R-:W-:-:S04]  /*18c0*/  IMAD.HI.U32 R16, R16, R3, RZ ;  /* 0x0000000310107227 */ /* 0x000fc800078e00ff */
[----:B------:R-:W-:-:S05]  /*18d0*/  IMAD R2, R16, R2, R3 ;  /* 0x0000000210027224 */ /* 0x000fca00078e0203 */
[----:B------:R-:W-:Y:S01]  /*18e0*/  ISETP.GT.U32.AND P1, PT, R7, R2, PT ;  /* 0x000000020700720c */ /* 0x000fe20003f24070 */
[----:B-1----:R-:W1:-:S12]  /*18f0*/  MUFU.RCP R6, R6 ;  /* 0x0000000600067308 */ /* 0x002e580000001000 */
[----:B------:R-:W-:Y:S01]  /*1900*/  @!P1 IMAD.IADD R2, R2, 0x1, -R7 ;  /* 0x0000000102029824 */ /* 0x000fe200078e0a07 */
[----:B------:R-:W-:Y:S02]  /*1910*/  @!P1 IADD3 R16, PT, PT, R16, 0x1, RZ ;  /* 0x0000000110109810 */ /* 0x000fe40007ffe0ff */
[----:B------:R-:W-:Y:S02]  /*1920*/  ISETP.NE.AND P1, PT, R13, RZ, PT ;  /* 0x000000ff0d00720c */ /* 0x000fe40003f25270 */
[----:B------:R-:W-:Y:S01]  /*1930*/  ISETP.GE.U32.AND P2, PT, R2, R7, PT ;  /* 0x000000070200720c */ /* 0x000fe20003f46070 */
[----:B-1----:R-:W-:Y:S01]  /*1940*/  VIADD R6, R6, 0xffffffe ;  /* 0x0ffffffe06067836 */ /* 0x002fe20000000000 */
[----:B------:R-:W-:-:S03]  /*1950*/  LOP3.LUT R2, R14, R13, RZ, 0x3c, !PT ;  /* 0x0000000d0e027212 */ /* 0x000fc600078e3cff */
[----:B------:R-:W1:Y:S01]  /*1960*/  F2I.FTZ.U32.TRUNC.NTZ R7, R6 ;  /* 0x0000000600077305 */ /* 0x000e62000021f000 */
[----:B------:R-:W-:Y:S02]  /*1970*/  ISETP.GE.AND P0, PT, R2, RZ, PT ;  /* 0x000000ff0200720c */ /* 0x000fe40003f06270 */
[----:B------:R-:W-:-:S05]  /*1980*/  SHF.L.U32 R2, R12, 0x1f, RZ ;  /* 0x0000001f0c027819 */ /* 0x000fca00000006ff */
[----:B------:R-:W-:Y:S01]  /*1990*/  @P2 VIADD R16, R16, 0x1 ;  /* 0x0000000110102836 */ /* 0x000fe20000000000 */
[----:B------:R2:W3:Y:S05]  /*19a0*/  SYNCS.PHASECHK.TRANS64.TRYWAIT P2, [UR4+0x88], R2 ;  /* 0x00008802ff0075a7 */ /* 0x0004ea0008041104 */
[----:B------:R-:W-:Y:S01]  /*19b0*/  @!P0 IADD3 R16, PT, PT, -R16, RZ, RZ ;  /* 0x000000ff10108210 */ /* 0x000fe20007ffe1ff */
[----:B-1----:R-:W-:Y:S01]  /*19c0*/  IMAD.MOV R3, RZ, RZ, -R7 ;  /* 0x000000ffff037224 */ /* 0x002fe200078e0a07 */
[----:B------:R-:W-:Y:S01]  /*19d0*/  @!P1 LOP3.LUT R16, RZ, R13, RZ, 0x33, !PT ;  /* 0x0000000dff109212 */ /* 0x000fe200078e33ff */
[----:B------:R-:W-:Y:S02]  /*19e0*/  IMAD.MOV.U32 R6, RZ, RZ, RZ ;  /* 0x000000ffff067224 */ /* 0x000fe400078e00ff */
[----:B------:R-:W-:-:S04]  /*19f0*/  IMAD R3, R3, R5, RZ ;  /* 0x0000000503037224 */ /* 0x000fc800078e02ff */
[----:B------:R-:W-:Y:S01]  /*1a00*/  IMAD.HI.U32 R6, R7, R3, R6 ;  /* 0x0000000307067227 */ /* 0x000fe200078e0006 */
[----:B--2---:R-:W-:-:S05]  /*1a10*/  IABS R2, R16 ;  /* 0x0000001000027213 */ /* 0x004fca0000000000 */
[----:B------:R-:W-:-:S04]  /*1a20*/  IMAD.MOV.U32 R3, RZ, RZ, R2 ;  /* 0x000000ffff037224 */ /* 0x000fc800078e0002 */
[----:B------:R-:W-:-:S05]  /*1a30*/  IMAD.HI.U32 R6, R6, R3, RZ ;  /* 0x0000000306067227 */ /* 0x000fca00078e00ff */
[----:B------:R-:W-:-:S05]  /*1a40*/  IADD3 R2, PT, PT, -R6, RZ, RZ ;  /* 0x000000ff06027210 */ /* 0x000fca0007ffe1ff */
[----:B------:R-:W-:Y:S01]  /*1a50*/  IMAD R2, R5, R2, R3 ;  /* 0x0000000205027224 */ /* 0x000fe200078e0203 */
[----:B------:R-:W-:-:S04]  /*1a60*/  LOP3.LUT R3, R16, R4, RZ, 0x3c, !PT ;  /* 0x0000000410037212 */ /* 0x000fc800078e3cff */
[----:B------:R-:W-:Y:S02]  /*1a70*/  ISETP.GT.U32.AND P1, PT, R5, R2, PT ;  /* 0x000000020500720c */ /* 0x000fe40003f24070 */
[----:B------:R-:W-:-:S11]  /*1a80*/  ISETP.GE.AND P0, PT, R3, RZ, PT ;  /* 0x000000ff0300720c */ /* 0x000fd60003f06270 */
[----:B------:R-:W-:Y:S01]  /*1a90*/  @!P1 IMAD.IADD R2, R2, 0x1, -R5 ;  /* 0x0000000102029824 */ /* 0x000fe200078e0a05 */
[----:B------:R-:W-:Y:S02]  /*1aa0*/  @!P1 IADD3 R6, PT, PT, R6, 0x1, RZ ;  /* 0x0000000106069810 */ /* 0x000fe40007ffe0ff */
[----:B------:R-:W-:Y:S02]  /*1ab0*/  ISETP.NE.AND P1, PT, R4, RZ, PT ;  /* 0x000000ff0400720c */ /* 0x000fe40003f25270 */
[----:B------:R-:W-:Y:S01]  /*1ac0*/  ISETP.GE.U32.AND P3, PT, R2, R5, PT ;  /* 0x000000050200720c */ /* 0x000fe20003f66070 */
[----:B------:R-:W-:-:S04]  /*1ad0*/  IMAD.MOV R2, RZ, RZ, -R16 ;  /* 0x000000ffff027224 */ /* 0x000fc800078e0a10 */
[----:B------:R-:W-:-:S05]  /*1ae0*/  IMAD R2, R13, R2, R14 ;  /* 0x000000020d027224 */ /* 0x000fca00078e020e */
[----:B------:R-:W-:-:S03]  /*1af0*/  R2UR UR10, R2 ;  /* 0x00000000020a72ca */ /* 0x000fc600000e0000 */
[----:B------:R-:W-:-:S04]  /*1b00*/  @P3 VIADD R6, R6, 0x1 ;  /* 0x0000000106063836 */ /* 0x000fc80000000000 */
[----:B------:R-:W-:Y:S01]  /*1b10*/  @!P0 IMAD.MOV R6, RZ, RZ, -R6 ;  /* 0x000000ffff068224 */ /* 0x000fe200078e0a06 */
[----:B------:R-:W-:-:S04]  /*1b20*/  @!P1 LOP3.LUT R6, RZ, R4, RZ, 0x33, !PT ;  /* 0x00000004ff069212 */ /* 0x000fc800078e33ff */
[----:B------:R-:W-:Y:S01]  /*1b30*/  IADD3 R2, PT, PT, -R6, RZ, RZ ;  /* 0x000000ff06027210 */ /* 0x000fe20007ffe1ff */
[----:B------:R-:W-:-:S04]  /*1b40*/  USHF.L.U32 UR10, UR10, 0x7, URZ ;  /* 0x000000070a0a7899 */ /* 0x000fc800080006ff */
[----:B------:R-:W-:Y:S01]  /*1b50*/  IMAD R4, R4, R2, R16 ;  /* 0x0000000204047224 */ /* 0x000fe200078e0210 */
[----:B---3--:R-:W-:Y:S07]  /*1b60*/  BRA.U !UP0, `(.L_x_23) ;  /* 0x0000000508407547 */ /* 0x008fee000b800000 */
[----:B------:R-:W1:Y:S01]  /*1b70*/  LDC.64 R2, c[0x0][0x5d8] ;  /* 0x00017600ff027b82 */ /* 0x000e620000000a00 */
[----:B------:R-:W1:Y:S01]  /*1b80*/  LDCU.64 UR6, c[0x0][0x5b0] ;  /* 0x0000b600ff0677ac */ /* 0x000e620008000a00 */
[----:B------:R-:W2:Y:S01]  /*1b90*/  LDCU UR21, c[0x0][0x598] ;  /* 0x0000b300ff1577ac */ /* 0x000ea20008000800 */
[----:B------:R-:W3:Y:S01]  /*1ba0*/  LDCU UR20, c[0x0][0x58c] ;  /* 0x0000b180ff1477ac */ /* 0x000ee20008000800 */
[----:B------:R-:W4:Y:S01]  /*1bb0*/  LDCU UR19, c[0x0][0x59c] ;  /* 0x0000b380ff1377ac */ /* 0x000f220008000800 */
[----:B------:R-:W1:Y:S01]  /*1bc0*/  LDCU UR18, c[0x0][0x5a0] ;  /* 0x0000b400ff1277ac */ /* 0x000e620008000800 */
[----:B------:R-:W1:Y:S02]  /*1bd0*/  LDCU.64 UR16, c[0x0][0x590] ;  /* 0x0000b200ff1077ac */ /* 0x000e640008000a00 */
[----:B-1----:R-:W-:Y:S01]  /*1be0*/  IMAD R2, R4, UR6, R2 ;  /* 0x0000000604027c24 */ /* 0x002fe2000f8e0202 */
[----:B------:R-:W1:Y:S01]  /*1bf0*/  LDCU.64 UR14, c[0x0][0x5b8] ;  /* 0x0000b700ff0e77ac */ /* 0x000e620008000a00 */
[----:B------:R-:W-:Y:S01]  /*1c00*/  IMAD R5, R6, UR7, R3 ;  /* 0x0000000706057c24 */ /* 0x000fe2000f8e0203 */
[----:B------:R-:W1:Y:S01]  /*1c10*/  LDCU.64 UR4, c[0x0][0x5d0] ;  /* 0x0000ba00ff0477ac */ /* 0x000e620008000a00 */
[----:B------:R-:W-:Y:S01]  /*1c20*/  UMOV UR24, URZ ;  /* 0x000000ff00187c82 */ /* 0x000fe20008000000 */
[----:B--234-:R-:W-:-:S05]  /*1c30*/  UMOV UR50, UR40 ;  /* 0x0000002800327c82 */ /* 0x01cfca0008000000 */
.L_x_29:
[----:B------:R-:W-:Y:S01]  /*1c40*/  @!P6 MOV R7, 0x3000 ;  /* 0x000030000007e802 */ /* 0x000fe20000000f00 */
[----:B------:R-:W-:Y:S01]  /*1c50*/  ULEA UR29, UR50, UR37, 0x3 ;  /* 0x00000025321d7291 */ /* 0x000fe2000f8e18ff */
[----:B--2---:R-:W-:Y:S11]  /*1c60*/  @P2 BRA `(.L_x_24) ;  /* 0x00000000000c2947 */ /* 0x004ff60003800000 */
[----:B------:R-:W-:Y:S04]  /*1c70*/  SHF.L.U32 R14, R12, 0x1f, RZ ;  /* 0x0000001f0c0e7819 */ /* 0x000fe800000006ff */
[----:B------:R-:W2:Y:S02]  /*1c80*/  SYNCS.PHASECHK.TRANS64.TRYWAIT P0, [UR29+0x88], R14 ;  /* 0x0000880eff0075a7 */ /* 0x000ea4000800111d */
[----:B--2---:R-:W-:Y:S05]  /*1c90*/  @!P0 BRA `(.L_x_25) ;  /* 0x0000006400f08947 */ /* 0x004fea0003800000 */
.L_x_24:
[----:B------:R3:W-:Y:S01]  /*1ca0*/  @!P6 SYNCS.ARRIVE.TRANS64 RZ, [UR29], R7 ;  /* 0x00000007ffffe9a7 */ /* 0x0007e2000800001d */
[----:B------:R-:W-:Y:S04]  /*1cb0*/  ULOP3.LUT UR6, UR39, 0x2, URZ, 0xfc, !UPT ;  /* 0x0000000227067892 */ /* 0x000fe8000f8efcff */
[----:B------:R-:W-:Y:S09]  /*1cc0*/  UISETP.NE.AND UP0, UPT, UR6, 0x2, UPT ;  /* 0x000000020600788c */ /* 0x000ff2000bf05270 */
[----:B------:R-:W-:Y:S05]  /*1cd0*/  BRA.U UP0, `(.L_x_26) ;  /* 0x0000000100047547 */ /* 0x000fea000b800000 */
[----:B-1----:R-:W-:Y:S05]  /*1ce0*/  BPT.TRAP 0x1 ;  /* 0x000000040000795c */ /* 0x002fea0000300000 */
.L_x_26:
[----:B------:R-:W-:Y:S04]  /*1cf0*/  BSSY.RECONVERGENT B0, `(.L_x_27) ;  /* 0x0000003000007945 */ /* 0x000fe80003800200 */
[----:B------:R-:W-:Y:S05]  /*1d00*/  @P5 BRA `(.L_x_28) ;  /* 0x0000000000045947 */ /* 0x000fea0003800000 */
[----:B-1----:R-:W-:Y:S05]  /*1d10*/  BPT.TRAP 0x1 ;  /* 0x000000040000795c */ /* 0x002fea0000300000 */
.L_x_28:
[----:B-1----:R-:W-:Y:S05]  /*1d20*/  BSYNC.RECONVERGENT B0 ;  /* 0x0000000000007941 */ /* 0x002fea0003800200 */
.L_x_27:
[----:B------:R-:W-:Y:S01]  /*1d30*/  UIADD3 UR40, UPT, UPT, UR50, 0x1, URZ ;  /* 0x0000000132287890 */ /* 0x000fe2000fffe0ff */
[----:B------:R-:W-:Y:S03]  /*1d40*/  ELECT P0, URZ, PT ;  /* 0x0000000000ff782f */ /* 0x000fe60003800000 */
[----:B------:R-:W-:Y:S02]  /*1d50*/  UISETP.NE.AND UP0, UPT, UR40, 0x11, UPT ;  /* 0x000000112800788c */ /* 0x000fe4000bf05270 */
[----:B------:R-:W-:Y:S02]  /*1d60*/  USHF.L.U32 UR31, UR24, 0x6, URZ ;  /* 0x00000006181f7899 */ /* 0x000fe400080006ff */
[----:B------:R-:W-:Y:S02]  /*1d70*/  USEL UR32, URZ, 0x1, UP0 ;  /* 0x00000001ff207887 */ /* 0x000fe40008000000 */
[----:B------:R-:W-:Y:S02]  /*1d80*/  USEL UR40, UR40, URZ, UP0 ;  /* 0x000000ff28287287 */ /* 0x000fe40008000000 */
[----:B------:R-:W-:Y:S02]  /*1d90*/  ULOP3.LUT UR6, UR31, UR22, URZ, 0xfc, !UPT ;  /* 0x000000161f067292 */ /* 0x000fe4000f8efcff */
[----:B------:R-:W-:Y:S01]  /*1da0*/  ULEA UR9, UR40, UR37, 0x3 ;  /* 0x0000002528097291 */ /* 0x000fe2000f8e18ff */
[----:B------:R-:W-:Y:S01]  /*1db0*/  LOP3.LUT R12, R12, UR32, RZ, 0x3c, !PT ;  /* 0x000000200c0c7c12 */ /* 0x000fe2000f8e3cff */
[----:B------:R-:W-:Y:S01]  /*1dc0*/  UIMAD.WIDE.U32 UR26, UR6, UR16, URZ ;  /* 0x00000010061a72a5 */ /* 0x000fe2000f8e00ff */
[----:B---3--:R-:W-:Y:S01]  /*1dd0*/  @P0 PRMT R7, R2, 0x40, R5 ;  /* 0x0000004002070816 */ /* 0x008fe20000000005 */
[----:B------:R-:W-:Y:S01]  /*1de0*/  UISETP.NE.AND UP0, UPT, UR20, 0x1, UPT ;  /* 0x000000011400788c */ /* 0x000fe2000bf05270 */
[----:B--2---:R-:W-:Y:S01]  /*1df0*/  SHF.L.U32 R3, R12, 0x1f, RZ ;  /* 0x0000001f0c037819 */ /* 0x004fe200000006ff */
[----:B------:R-:W-:Y:S01]  /*1e00*/  USHF.R.U32.HI UR7, URZ, UR17, UR27 ;  /* 0x00000011ff077299 */ /* 0x000fe2000801161b */
[----:B------:R-:W-:Y:S01]  /*1e10*/  @P0 R2UR UR33, R7 ;  /* 0x00000000072102ca */ /* 0x000fe200000e0000 */
[----:B------:R-:W-:Y:S01]  /*1e20*/  UISETP.NE.AND UP2, UPT, UR21, 0x1, UPT ;  /* 0x000000011500788c */ /* 0x000fe2000bf45270 */
[----:B------:R1:W2:Y:S01]  /*1e30*/  SYNCS.PHASECHK.TRANS64.TRYWAIT P2, [UR9+0x88], R3 ;  /* 0x00008803ff0075a7 */ /* 0x0002a20008041109 */
[----:B------:R-:W-:Y:S02]  /*1e40*/  USEL UR7, UR6, UR7, !UP0 ;  /* 0x0000000706077287 */ /* 0x000fe4000c000000 */
[----:B------:R-:W-:Y:S02]  /*1e50*/  UIADD3 UR34, UP1, UPT, UR46, 0x80, URZ ;  /* 0x000000802e227890 */ /* 0x000fe4000ff3e0ff */
[----:B------:R-:W-:Y:S02]  /*1e60*/  UIMAD.WIDE.U32 UR26, UR7, UR19, URZ ;  /* 0x00000013071a72a5 */ /* 0x000fe4000f8e00ff */
[----:B------:R-:W-:Y:S02]  /*1e70*/  ULEA UR49, UR50, UR37, 0xc ;  /* 0x0000002532317291 */ /* 0x000fe4000f8e60ff */
[----:B------:R-:W-:Y:S02]  /*1e80*/  USHF.R.U32.HI UR13, URZ, UR18, UR27 ;  /* 0x00000012ff0d7299 */ /* 0x000fe4000801161b */
[----:B------:R-:W-:Y:S01]  /*1e90*/  UIADD3 UR25, UPT, UPT, -UR7, URZ, URZ ;  /* 0x000000ff07197290 */ /* 0x000fe2000fffe1ff */
[----:B------:R-:W-:Y:S01]  /*1ea0*/  IMAD.U32 R7, RZ, RZ, UR33 ;  /* 0x00000021ff077e24 */ /* 0x000fe2000f8e00ff */
[----:B------:R-:W-:Y:S02]  /*1eb0*/  USEL UR13, UR7, UR13, !UP2 ;  /* 0x0000000d070d7287 */ /* 0x000fe4000d000000 */
[----:B------:R-:W-:Y:S02]  /*1ec0*/  UIADD3.X UR35, UPT, UPT, URZ, UR47, URZ, UP1, !UPT ;  /* 0x0000002fff237290 */ /* 0x000fe40008ffe4ff */
[----:B------:R-:W-:Y:S02]  /*1ed0*/  UIADD3 UR28, UPT, UPT, UR49, 0x4400, URZ ;  /* 0x00004400311c7890 */ /* 0x000fe4000fffe0ff */
[----:B------:R-:W-:Y:S02]  /*1ee0*/  UIADD3 UR23, UPT, UPT, -UR13, URZ, URZ ;  /* 0x000000ff0d177290 */ /* 0x000fe4000fffe1ff */
[----:B------:R-:W-:Y:S02]  /*1ef0*/  UIMAD UR6, UR20, UR25, UR6 ;  /* 0x00000019140672a4 */ /* 0x000fe4000f8e0206 */
[----:B------:R-:W-:Y:S01]  /*1f00*/  ULEA UR9, UR50, UR36, 0xd ;  /* 0x0000002432097291 */ /* 0x000fe2000f8e68ff */
[----:B-1----:R-:W-:Y:S01]  /*1f10*/  IMAD.MOV.U32 R3, RZ, RZ, 0x3 ;  /* 0x00000003ff037424 */ /* 0x002fe200078e00ff */
[----:B------:R-:W-:Y:S02]  /*1f20*/  UIADD3 UR32, UP0, UPT, UR46, 0x180, URZ ;  /* 0x000001802e207890 */ /* 0x000fe4000ff1e0ff */
[----:B------:R-:W-:Y:S02]  /*1f30*/  UIMAD UR7, UR21, UR23, UR7 ;  /* 0x00000017150772a4 */ /* 0x000fe4000f8e0207 */
[----:B------:R-:W-:Y:S01]  /*1f40*/  UIMAD UR11, UR6, UR14, UR4 ;  /* 0x0000000e060b72a4 */ /* 0x000fe2000f8e0204 */
[----:B------:R-:W-:Y:S01]  /*1f50*/  @P0 R2UR UR48, R3 ;  /* 0x00000000033002ca */ /* 0x000fe200000e0000 */
[----:B------:R-:W-:Y:S01]  /*1f60*/  UMOV UR52, 0x0 ;  /* 0x0000000000347882 */ /* 0x000fe20000000000 */
[----:B------:R-:W-:Y:S01]  /*1f70*/  UMOV UR53, 0x10000000 ;  /* 0x1000000000357882 */ /* 0x000fe20000000000 */
[----:B------:R-:W-:Y:S01]  /*1f80*/  UIADD3 UR8, UPT, UPT, UR37, 0x15400, UR9 ;  /* 0x0001540025087890 */ /* 0x000fe2000fffe009 */
[----:B------:R3:W-:Y:S01]  /*1f90*/  UTMALDG.2D [UR28], [UR34], desc[UR52] ;  /* 0x0000341c220075b4 */ /* 0x0007e20008009000 */
[----:B------:R-:W-:Y:S02]  /*1fa0*/  UIMAD UR12, UR7, UR15, UR5 ;  /* 0x0000000f070c72a4 */ /* 0x000fe4000f8e0205 */
[----:B------:R-:W-:Y:S01]  /*1fb0*/  UIADD3.X UR33, UPT, UPT, URZ, UR47, URZ, UP0, !UPT ;  /* 0x0000002fff217290 */ /* 0x000fe200087fe4ff */
[----:B------:R-:W-:Y:S01]  /*1fc0*/  UMOV UR9, UR29 ;  /* 0x0000001d00097c82 */ /* 0x000fe20008000000 */
[----:B------:R-:W-:Y:S01]  /*1fd0*/  UIADD3 UR24, UPT, UPT, UR24, 0x1, URZ ;  /* 0x0000000118187890 */ /* 0x000fe2000fffe0ff */
[----:B------:R-:W-:Y:S03]  /*1fe0*/  UMOV UR23, UR38 ;  /* 0x0000002600177c82 */ /* 0x000fe60008000000 */
[----:B------:R-:W-:Y:S01]  /*1ff0*/  IMAD.U32 R3, RZ, RZ, UR48 ;  /* 0x00000030ff037e24 */ /* 0x000fe2000f8e00ff */
[----:B------:R-:W-:Y:S01]  /*2000*/  UISETP.NE.AND UP0, UPT, UR24, UR38, UPT ;  /* 0x000000261800728c */ /* 0x000fe2000bf05270 */
[----:B------:R-:W-:Y:S03]  /*2010*/  UMOV UR50, UR40 ;  /* 0x0000002800327c82 */ /* 0x000fe60008000000 */
[----:B------:R-:W-:Y:S04]  /*2020*/  @P0 PRMT R3, R7, 0x5410, R3 ;  /* 0x0000541007030816 */ /* 0x000fe80000000003 */
[----:B------:R-:W-:Y:S11]  /*2030*/  @P0 R2UR UR48, R3 ;  /* 0x00000000033002ca */ /* 0x000ff600000e0000 */
[----:B------:R-:W-:Y:S02]  /*2040*/  @!UPT UIADD3 URZ, UPT, UPT, URZ, URZ, URZ ;  /* 0x000000fffffff290 */ /* 0x000fe4000fffe0ff */
[----:B------:R3:W-:Y:S02]  /*2050*/  UTMALDG.4D.IM2COL.MULTICAST [UR8], [UR32], UR48 ;  /* 0x00000008200073b4 */ /* 0x0007e40008058830 */
[----:B---3--:R-:W-:Y:S05]  /*2060*/  BRA.U UP0, `(.L_x_29) ;  /* 0xfffffff900f47547 */ /* 0x008fea000b83ffff */
.L_x_23:
[----:B------:R-:W-:Y:S01]  /*2070*/  ULEA UR4, UR40, UR37, 0x3 ;  /* 0x0000002528047291 */ /* 0x000fe2000f8e18ff */
[----:B------:R-:W-:Y:S01]  /*2080*/  SHF.L.U32 R2, R12, 0x1f, RZ ;  /* 0x0000001f0c027819 */ /* 0x000fe200000006ff */
[----:B------:R-:W-:Y:S01]  /*2090*/  @!P4 SYNCS.ARRIVE.TRANS64.A1T0 RZ, [UR37+0x138], RZ ;  /* 0x000138ffffffc9a7 */ /* 0x000fe20008100025 */
[----:B------:R-:W-:-:S06]  /*20a0*/  UISETP.GT.AND UP0, UPT, UR45, UR44, UPT ;  /* 0x0000002c2d00728c */ /* 0x000fcc000bf04270 */
[----:B------:R1:W3:Y:S03]  /*20b0*/  SYNCS.PHASECHK.TRANS64.TRYWAIT P1, [UR4+0x88], R2 ;  /* 0x00008802ff0075a7 */ /* 0x0002e60008021104 */
[----:B------:R-:W-:Y:S05]  /*20c0*/  BRA.U !UP0, `(.L_x_30) ;  /* 0x0000000508407547 */ /* 0x000fea000b800000 */
[----:B-1----:R-:W1:Y:S01]  /*20d0*/  LDC.64 R2, c[0x0][0x5d8] ;  /* 0x00017600ff027b82 */ /* 0x002e620000000a00 */
[----:B------:R-:W1:Y:S01]  /*20e0*/  LDCU.64 UR6, c[0x0][0x5b0] ;  /* 0x0000b600ff0677ac */ /* 0x000e620008000a00 */
[----:B------:R-:W4:Y:S01]  /*20f0*/  LDCU UR25, c[0x0][0x598] ;  /* 0x0000b300ff1977ac */ /* 0x000f220008000800 */
[----:B------:R-:W1:Y:S01]  /*2100*/  LDCU UR24, c[0x0][0x58c] ;  /* 0x0000b180ff1877ac */ /* 0x000e620008000800 */
[----:B------:R-:W1:Y:S01]  /*2110*/  LDCU UR11, c[0x0][0x59c] ;  /* 0x0000b380ff0b77ac */ /* 0x000e620008000800 */
[----:B------:R-:W1:Y:S01]  /*2120*/  LDCU UR9, c[0x0][0x5a0] ;  /* 0x0000b400ff0977ac */ /* 0x000e620008000800 */
[----:B------:R-:W1:Y:S02]  /*2130*/  LDCU.64 UR14, c[0x0][0x590] ;  /* 0x0000b200ff0e77ac */ /* 0x000e640008000a00 */
[----:B-1----:R-:W-:Y:S01]  /*2140*/  IMAD R2, R4, UR6, R2 ;  /* 0x0000000604027c24 */ /* 0x002fe2000f8e0202 */
[----:B------:R-:W1:Y:S01]  /*2150*/  LDCU.64 UR12, c[0x0][0x5b8] ;  /* 0x0000b700ff0c77ac */ /* 0x000e620008000a00 */
[----:B------:R-:W-:Y:S01]  /*2160*/  IMAD R6, R6, UR7, R3 ;  /* 0x0000000706067c24 */ /* 0x000fe2000f8e0203 */
[----:B------:R-:W1:Y:S01]  /*2170*/  LDCU.64 UR4, c[0x0][0x5d0] ;  /* 0x0000ba00ff0477ac */ /* 0x000e620008000a00 */
[----:B------:R-:W-:Y:S01]  /*2180*/  UIADD3 UR8, UPT, UPT, UR41, UR23, URZ ;  /* 0x0000001729087290 */ /* 0x000fe2000fffe0ff */
[----:B----4-:R-:W-:-:S11]  /*2190*/  UMOV UR52, UR40 ;  /* 0x0000002800347c82 */ /* 0x010fd60008000000 */
.L_x_36:
[----:B------:R-:W-:Y:S01]  /*21a0*/  @!P6 MOV R4, 0x3000 ;  /* 0x000030000004e802 */ /* 0x000fe20000000f00 */
[----:B------:R-:W-:Y:S01]  /*21b0*/  ULEA UR33, UR52, UR37, 0x3 ;  /* 0x0000002534217291 */ /* 0x000fe2000f8e18ff */
[----:B---34-:R-:W-:Y:S11]  /*21c0*/  @P1 BRA `(.L_x_31) ;  /* 0x00000000000c1947 */ /* 0x018ff60003800000 */
[----:B------:R-:W-:Y:S04]  /*21d0*/  SHF.L.U32 R5, R12, 0x1f, RZ ;  /* 0x0000001f0c057819 */ /* 0x000fe800000006ff */
[----:B------:R-:W3:Y:S02]  /*21e0*/  SYNCS.PHASECHK.TRANS64.TRYWAIT P0, [UR33+0x88], R5 ;  /* 0x00008805ff0075a7 */ /* 0x000ee40008001121 */
[----:B---3--:R-:W-:Y:S05]  /*21f0*/  @!P0 BRA `(.L_x_32) ;  /* 0x0000006000b08947 */ /* 0x008fea0003800000 */
.L_x_31:
[----:B------:R4:W-:Y:S01]  /*2200*/  @!P6 SYNCS.ARRIVE.TRANS64 RZ, [UR33], R4 ;  /* 0x00000004ffffe9a7 */ /* 0x0009e20008000021 */
[----:B------:R-:W-:Y:S04]  /*2210*/  ULOP3.LUT UR6, UR39, 0x2, URZ, 0xfc, !UPT ;  /* 0x0000000227067892 */ /* 0x000fe8000f8efcff */
[----:B------:R-:W-:Y:S09]  /*2220*/  UISETP.NE.AND UP0, UPT, UR6, 0x2, UPT ;  /* 0x000000020600788c */ /* 0x000ff2000bf05270 */
[----:B------:R-:W-:Y:S05]  /*2230*/  BRA.U UP0, `(.L_x_33) ;  /* 0x0000000100047547 */ /* 0x000fea000b800000 */
[----:B-1----:R-:W-:Y:S05]  /*2240*/  BPT.TRAP 0x1 ;  /* 0x000000040000795c */ /* 0x002fea0000300000 */
.L_x_33:
[----:B------:R-:W-:Y:S04]  /*2250*/  BSSY.RECONVERGENT B0, `(.L_x_34) ;  /* 0x0000003000007945 */ /* 0x000fe80003800200 */
[----:B------:R-:W-:Y:S05]  /*2260*/  @P5 BRA `(.L_x_35) ;  /* 0x0000000000045947 */ /* 0x000fea0003800000 */
[----:B-1----:R-:W-:Y:S05]  /*2270*/  BPT.TRAP 0x1 ;  /* 0x000000040000795c */ /* 0x002fea0000300000 */
.L_x_35:
[----:B-1----:R-:W-:Y:S05]  /*2280*/  BSYNC.RECONVERGENT B0 ;  /* 0x0000000000007941 */ /* 0x002fea0003800200 */
.L_x_34:
        /* <DEDUP_REMOVED lines=10> */
[----:B----4-:R-:W-:Y:S01]  /*2330*/  @P0 PRMT R4, R2, 0x40, R6 ;  /* 0x0000004002040816 */ /* 0x010fe20000000006 */
[----:B------:R-:W-:Y:S01]  /*2340*/  UISETP.NE.AND UP0, UPT, UR24, 0x1, UPT ;  /* 0x000000011800788c */ /* 0x000fe2000bf05270 */
[----:B---3--:R-:W-:Y:S01]  /*2350*/  SHF.L.U32 R3, R12, 0x1f, RZ ;  /* 0x0000001f0c037819 */ /* 0x008fe200000006ff */
[----:B------:R-:W-:Y:S02]  /*2360*/  USHF.R.U32.HI UR7, URZ, UR15, UR27 ;  /* 0x0000000fff077299 */ /* 0x000fe4000801161b */
[----:B------:R-:W-:Y:S01]  /*2370*/  UISETP.NE.AND UP2, UPT, UR25, 0x1, UPT ;  /* 0x000000011900788c */ /* 0x000fe2000bf45270 */
[----:B------:R1:W4:Y:S01]  /*2380*/  SYNCS.PHASECHK.TRANS64.TRYWAIT P1, [UR17+0x88], R3 ;  /* 0x00008803ff0075a7 */ /* 0x0003220008021111 */
[----:B------:R-:W-:Y:S01]  /*2390*/  USEL UR7, UR6, UR7, !UP0 ;  /* 0x0000000706077287 */ /* 0x000fe2000c000000 */
[----:B------:R-:W-:Y:S01]  /*23a0*/  @P0 R2UR UR17, R4 ;  /* 0x00000000041102ca */ /* 0x000fe200000e0000 */
[----:B------:R-:W-:Y:S02]  /*23b0*/  ULEA UR29, UR52, UR37, 0xc ;  /* 0x00000025341d7291 */ /* 0x000fe4000f8e60ff */
[----:B------:R-:W-:Y:S02]  /*23c0*/  UIMAD.WIDE.U32 UR26, UR7, UR11, URZ ;  /* 0x0000000b071a72a5 */ /* 0x000fe4000f8e00ff */
[----:B------:R-:W-:Y:S02]  /*23d0*/  UIADD3 UR50, UP1, UPT, UR46, 0x80, URZ ;  /* 0x000000802e327890 */ /* 0x000fe4000ff3e0ff */
[----:B------:R-:W-:Y:S02]  /*23e0*/  USHF.R.U32.HI UR21, URZ, UR9, UR27 ;  /* 0x00000009ff157299 */ /* 0x000fe4000801161b */
[----:B------:R-:W-:Y:S02]  /*23f0*/  UIADD3 UR27, UPT, UPT, -UR7, URZ, URZ ;  /* 0x000000ff071b7290 */ /* 0x000fe4000fffe1ff */
[----:B------:R-:W-:Y:S02]  /*2400*/  USEL UR21, UR7, UR21, !UP2 ;  /* 0x0000001507157287 */ /* 0x000fe4000d000000 */
[----:B------:R-:W-:Y:S01]  /*2410*/  UIADD3 UR32, UPT, UPT, UR29, 0x4400, URZ ;  /* 0x000044001d207890 */ /* 0x000fe2000fffe0ff */
[----:B------:R-:W-:Y:S01]  /*2420*/  IMAD.U32 R4, RZ, RZ, UR17 ;  /* 0x00000011ff047e24 */ /* 0x000fe2000f8e00ff */
[----:B------:R-:W-:Y:S02]  /*2430*/  UIADD3 UR26, UPT, UPT, -UR21, URZ, URZ ;  /* 0x000000ff151a7290 */ /* 0x000fe4000fffe1ff */
[----:B------:R-:W-:Y:S02]  /*2440*/  UIADD3.X UR51, UPT, UPT, URZ, UR47, URZ, UP1, !UPT ;  /* 0x0000002fff337290 */ /* 0x000fe40008ffe4ff */
[----:B------:R-:W-:Y:S02]  /*2450*/  UIMAD UR6, UR24, UR27, UR6 ;  /* 0x0000001b180672a4 */ /* 0x000fe4000f8e0206 */
[----:B------:R-:W-:Y:S01]  /*2460*/  UIADD3 UR28, UP0, UPT, UR46, 0x180, URZ ;  /* 0x000001802e1c7890 */ /* 0x000fe2000ff1e0ff */
[----:B-1----:R-:W-:Y:S01]  /*2470*/  IMAD.MOV.U32 R3, RZ, RZ, 0x3 ;  /* 0x00000003ff037424 */ /* 0x002fe200078e00ff */
[----:B------:R-:W-:Y:S02]  /*2480*/  UIMAD UR7, UR25, UR26, UR7 ;  /* 0x0000001a190772a4 */ /* 0x000fe4000f8e0207 */
[----:B------:R-:W-:Y:S02]  /*2490*/  UIMAD UR19, UR6, UR12, UR4 ;  /* 0x0000000c061372a4 */ /* 0x000fe4000f8e0204 */
[----:B------:R-:W-:Y:S01]  /*24a0*/  ULEA UR16, UR52, UR42, 0xd ;  /* 0x0000002a34107291 */ /* 0x000fe2000f8e68ff */
[----:B------:R-:W-:Y:S01]  /*24b0*/  @P0 R2UR UR18, R3 ;  /* 0x00000000031202ca */ /* 0x000fe200000e0000 */
[----:B------:R-:W-:Y:S01]  /*24c0*/  UMOV UR48, 0x0 ;  /* 0x0000000000307882 */ /* 0x000fe20000000000 */
[----:B------:R-:W-:Y:S01]  /*24d0*/  UMOV UR49, 0x10000000 ;  /* 0x1000000000317882 */ /* 0x000fe20000000000 */
[----:B------:R-:W-:Y:S01]  /*24e0*/  UMOV UR34, UR30 ;  /* 0x0000001e00227c82 */ /* 0x000fe20008000000 */
[----:B------:R-:W-:Y:S01]  /*24f0*/  UIMAD UR20, UR7, UR13, UR5 ;  /* 0x0000000d071472a4 */ /* 0x000fe2000f8e0205 */
[----:B------:R1:W-:Y:S01]  /*2500*/  UTMALDG.2D [UR32], [UR50], desc[UR48] ;  /* 0x00003020320075b4 */ /* 0x0003e20008009000 */
[----:B------:R-:W-:Y:S01]  /*2510*/  UIADD3.X UR29, UPT, UPT, URZ, UR47, URZ, UP0, !UPT ;  /* 0x0000002fff1d7290 */ /* 0x000fe200087fe4ff */
[----:B------:R-:W-:Y:S01]  /*2520*/  UMOV UR17, UR33 ;  /* 0x0000002100117c82 */ /* 0x000fe20008000000 */
[----:B------:R-:W-:Y:S01]  /*2530*/  UIADD3 UR23, UPT, UPT, UR23, 0x1, URZ ;  /* 0x0000000117177890 */ /* 0x000fe2000fffe0ff */
[----:B------:R-:W-:Y:S04]  /*2540*/  UMOV UR52, UR40 ;  /* 0x0000002800347c82 */ /* 0x000fe80008000000 */
[----:B------:R-:W-:Y:S01]  /*2550*/  IMAD.U32 R3, RZ, RZ, UR18 ;  /* 0x00000012ff037e24 */ /* 0x000fe2000f8e00ff */
[----:B------:R-:W-:Y:S01]  /*2560*/  UMOV UR18, UR10 ;  /* 0x0000000a00127c82 */ /* 0x000fe20008000000 */
[----:B------:R-:W-:Y:S03]  /*2570*/  UISETP.NE.AND UP0, UPT, UR23, UR8, UPT ;  /* 0x000000081700728c */ /* 0x000fe6000bf05270 */
[----:B------:R-:W-:Y:S04]  /*2580*/  @P0 PRMT R3, R4, 0x5410, R3 ;  /* 0x0000541004030816 */ /* 0x000fe80000000003 */
[----:B------:R-:W-:Y:S11]  /*2590*/  @P0 R2UR UR31, R3 ;  /* 0x00000000031f02ca */ /* 0x000ff600000e0000 */
[----:B------:R-:W-:Y:S02]  /*25a0*/  @!UPT UIADD3 URZ, UPT, UPT, URZ, URZ, URZ ;  /* 0x000000fffffff290 */ /* 0x000fe4000fffe0ff */
[----:B------:R1:W-:Y:S02]  /*25b0*/  UTMALDG.4D.IM2COL.MULTICAST [UR16], [UR28], UR31 ;  /* 0x000000101c0073b4 */ /* 0x0003e4000805881f */
[----:B-1----:R-:W-:Y:S05]  /*25c0*/  BRA.U UP0, `(.L_x_36) ;  /* 0xfffffff900f47547 */ /* 0x002fea000b83ffff */
.L_x_30:
[----:B------:R-:W-:Y:S01]  /*25d0*/  SHF.L.U32 R3, R11, 0x1f, RZ ;  /* 0x0000001f0b037819 */ /* 0x000fe200000006ff */
[----:B------:R-:W-:-:S03]  /*25e0*/  NOP ;  /* 0x0000000000007918 */ /* 0x000fc60000000000 */
[----:B------:R-:W2:Y:S02]  /*25f0*/  SYNCS.PHASECHK.TRANS64.TRYWAIT P0, [UR37+0x140], R3 ;  /* 0x00014003ff0075a7 */ /* 0x000ea40008001125 */
[----:B--2---:R-:W-:Y:S05]  /*2600*/  @!P0 BRA `(.L_x_37) ;  /* 0x0000005c00c48947 */ /* 0x004fea0003800000 */
.L_x_122:
[----:B------:R-:W2:Y:S01]  /*2610*/  LDS.128 R4, [UR37+0x180] ;  /* 0x00018025ff047984 */ /* 0x000ea20008000c00 */
[----:B------:R-:W-:Y:S01]  /*2620*/  UIADD3 UR4, UPT, UPT, UR37, 0x148, URZ ;  /* 0x0000014825047890 */ /* 0x000fe2000fffe0ff */
[----:B---34-:R-:W-:Y:S01]  /*2630*/  ISETP.GE.AND P1, PT, R40, 0x1, PT ;  /* 0x000000012800780c */ /* 0x018fe20003f26270 */
[----:B------:R-:W-:Y:S01]  /*2640*/  @!PT LDS RZ, [RZ] ;  /* 0x00000000fffff984 */ /* 0x000fe20000000800 */
[----:B------:R-:W-:Y:S01]  /*2650*/  @!PT LDS RZ, [RZ] ;  /* 0x00000000fffff984 */ /* 0x000fe20000000800 */
[----:B------:R-:W-:Y:S01]  /*2660*/  @!PT LDS RZ, [RZ] ;  /* 0x00000000fffff984 */ /* 0x000fe20000000800 */
[----:B------:R-:W-:Y:S01]  /*2670*/  @!PT LDS RZ, [RZ] ;  /* 0x00000000fffff984 */ /* 0x000fe20000000800 */
[----:B------:R3:W-:Y:S06]  /*2680*/  MEMBAR.ALL.CTA ;  /* 0x0000000000007992 */ /* 0x0007ec0000008000 */
[----:B---3--:R-:W3:Y:S01]  /*2690*/  FENCE.VIEW.ASYNC.S ;  /* 0x00000000000073c6 */ /* 0x008ee20000000000 */
[----:B------:R-:W-:-:S09]  /*26a0*/  UPRMT UR4, URZ, 0x654, UR4 ;  /* 0x00000654ff047896 */ /* 0x000fd20008000004 */
[----:B---3--:R-:W-:Y:S01]  /*26b0*/  SYNCS.ARRIVE.TRANS64.RED.A1T0 RZ, [UR4], RZ ;  /* 0x000000ffffff79a7 */ /* 0x008fe20008100404 */
[----:B--2---:R-:W-:-:S13]  /*26c0*/  LOP3.LUT P0, RZ, R6, 0x1, RZ, 0xc0, !PT ;  /* 0x0000000106ff7812 */ /* 0x004fda000780c0ff */
[----:B------:R-:W-:Y:S02]  /*26d0*/  @P0 MOV R10, R4 ;  /* 0x00000004000a0202 */ /* 0x000fe40000000f00 */
[----:B------:R-:W-:Y:S01]  /*26e0*/  @P0 LOP3.LUT R8, R5, 0xffff, RZ, 0xc0, !PT ;  /* 0x0000ffff05080812 */ /* 0x000fe200078ec0ff */
[----:B------:R-:W-:Y:S06]  /*26f0*/  @!P1 BRA `(.L_x_38) ;  /* 0x0000000000b89947 */ /* 0x000fec0003800000 */
[----:B------:R-:W2:Y:S01]  /*2700*/  LDC.64 R4, c[0x0][0xb18] ;  /* 0x0002c600ff047b82 */ /* 0x000ea20000000a00 */
[----:B------:R-:W-:-:S07]  /*2710*/  ISETP.NE.AND P3, PT, R40, 0x1, PT ;  /* 0x000000012800780c */ /* 0x000fce0003f65270 */
[----:B------:R-:W3:Y:S08]  /*2720*/  LDC.64 R6, c[0x0][0xb10] ;  /* 0x0002c400ff067b82 */ /* 0x000ef00000000a00 */
[----:B------:R-:W4:Y:S08]  /*2730*/  LDC R14, c[0x0][0xb20] ;  /* 0x0002c800ff0e7b82 */ /* 0x000f300000000800 */
[----:B------:R-:W4:Y:S01]  /*2740*/  LDC R15, c[0x0][0xb0c] ;  /* 0x0002c300ff0f7b82 */ /* 0x000f220000000800 */
[----:B--2---:R-:W-:Y:S01]  /*2750*/  IMAD.HI.U32 R17, R0, R5, RZ ;  /* 0x0000000500117227 */ /* 0x004fe200078e00ff */
[----:B------:R-:W-:-:S03]  /*2760*/  ISETP.NE.AND P1, PT, R4, 0x1, PT ;  /* 0x000000010400780c */ /* 0x000fc60003f25270 */
[----:B------:R-:W-:-:S03]  /*2770*/  IMAD.HI.U32 R5, R8, R5, RZ ;  /* 0x0000000508057227 */ /* 0x000fc600078e00ff */
[----:B-1----:R-:W1:Y:S01]  /*2780*/  LDC.64 R2, c[0x0][0xb28] ;  /* 0x0002ca00ff027b82 */ /* 0x002e620000000a00 */
[----:B---3--:R-:W-:-:S04]  /*2790*/  IMAD.HI.U32 R18, R9, R6, RZ ;  /* 0x0000000609127227 */ /* 0x008fc800078e00ff */
[----:B------:R-:W-:Y:S01]  /*27a0*/  IMAD.HI.U32 R19, R10, R6, RZ ;  /* 0x000000060a137227 */ /* 0x000fe200078e00ff */
[----:B------:R-:W-:Y:S02]  /*27b0*/  SHF.R.U32.HI R18, RZ, R7, R18 ;  /* 0x00000007ff127219 */ /* 0x000fe40000011612 */
[-C--:B----4-:R-:W-:Y:S02]  /*27c0*/  SHF.R.U32.HI R17, RZ, R14.reuse, R17 ;  /* 0x0000000eff117219 */ /* 0x090fe40000011611 */
[----:B------:R-:W-:Y:S02]  /*27d0*/  SHF.R.U32.HI R5, RZ, R14, R5 ;  /* 0x0000000eff057219 */ /* 0x000fe40000011605 */
[----:B------:R-:W-:Y:S02]  /*27e0*/  SEL R17, R0, R17, !P1 ;  /* 0x0000001100117207 */ /* 0x000fe40004800000 */
[----:B------:R-:W-:Y:S02]  /*27f0*/  SHF.R.U32.HI R19, RZ, R7, R19 ;  /* 0x00000007ff137219 */ /* 0x000fe40000011613 */
[----:B------:R-:W-:-:S02]  /*2800*/  ISETP.NE.AND P2, PT, R15, 0x1, PT ;  /* 0x000000010f00780c */ /* 0x000fc40003f45270 */
[----:B------:R-:W-:Y:S02]  /*2810*/  SEL R5, R8, R5, !P1 ;  /* 0x0000000508057207 */ /* 0x000fe40004800000 */
[----:B------:R-:W-:Y:S02]  /*2820*/  SEL R18, R9, R18, !P2 ;  /* 0x0000001209127207 */ /* 0x000fe40005000000 */
[----:B------:R-:W-:Y:S01]  /*2830*/  SEL R19, R10, R19, !P2 ;  /* 0x000000130a137207 */ /* 0x000fe20005000000 */
[----:B-1----:R-:W-:-:S04]  /*2840*/  IMAD.HI.U32 R16, R17, R2, RZ ;  /* 0x0000000211107227 */ /* 0x002fc800078e00ff */
        /* <DEDUP_REMOVED lines=10> */
[----:B------:R-:W-:-:S04]  /*28f0*/  @!P1 IMAD.HI.U32 R7, R19, R2, RZ ;  /* 0x0000000213079227 */ /* 0x000fc800078e00ff */
[----:B------:R-:W-:Y:S01]  /*2900*/  IMAD.MOV R2, RZ, RZ, -R6 ;  /* 0x000000ffff027224 */ /* 0x000fe200078e0a06 */
[----:B------:R-:W-:Y:S02]  /*2910*/  @!P1 SHF.R.U32.HI R3, RZ, R3, R7 ;  /* 0x00000003ff039219 */ /* 0x000fe40000011607 */
[----:B------:R-:W-:Y:S01]  /*2920*/  IADD3 R7, PT, PT, -R5, RZ, RZ ;  /* 0x000000ff05077210 */ /* 0x000fe20007ffe1ff */
[----:B------:R-:W-:Y:S01]  /*2930*/  IMAD R2, R40, R2, R5 ;  /* 0x0000000228027224 */ /* 0x000fe200078e0205 */
        /* <DEDUP_REMOVED lines=10> */
.L_x_38:
[----:B------:R-:W2:Y:S02]  /*29e0*/  LDCU UR4, c[0x0][0xb30] ;  /* 0x00016600ff0477ac */ /* 0x000ea40008000800 */
[----:B--2---:R-:W-:-:S09]  /*29f0*/  UISETP.NE.AND UP0, UPT, UR4, 0x1, UPT ;  /* 0x000000010400788c */ /* 0x004fd2000bf05270 */
[----:B------:R-:W-:Y:S05]  /*2a00*/  BRA.U UP0, `(.L_x_39) ;  /* 0x0000000100407547 */ /* 0x000fea000b800000 */
[----:B------:R-:W2:Y:S08]  /*2a10*/  LDC.64 R4, c[0x0][0xb10] ;  /* 0x0002c400ff047b82 */ /* 0x000eb00000000a00 */
[----:B-1----:R-:W1:Y:S08]  /*2a20*/  LDC.64 R2, c[0x0][0xb18] ;  /* 0x0002c600ff027b82 */ /* 0x002e700000000a00 */
[----:B------:R-:W3:Y:S08]  /*2a30*/  LDC R6, c[0x0][0xb20] ;  /* 0x0002c800ff067b82 */ /* 0x000ef00000000800 */
[----:B------:R-:W4:Y:S01]  /*2a40*/  LDC R7, c[0x0][0xb0c] ;  /* 0x0002c300ff077b82 */ /* 0x000f220000000800 */
[----:B--2---:R-:W-:-:S05]  /*2a50*/  IMAD.HI.U32 R4, R10, R4, RZ ;  /* 0x000000040a047227 */ /* 0x004fca00078e00ff */
[----:B------:R-:W-:Y:S01]  /*2a60*/  SHF.R.U32.HI R4, RZ, R5, R4 ;  /* 0x00000005ff047219 */ /* 0x000fe20000011604 */
[----:B-1----:R-:W-:Y:S01]  /*2a70*/  IMAD.HI.U32 R3, R8, R3, RZ ;  /* 0x0000000308037227 */ /* 0x002fe200078e00ff */
[----:B------:R-:W-:-:S04]  /*2a80*/  ISETP.NE.AND P1, PT, R2, 0x1, PT ;  /* 0x000000010200780c */ /* 0x000fc80003f25270 */
[----:B---3--:R-:W-:-:S04]  /*2a90*/  SHF.R.U32.HI R3, RZ, R6, R3 ;  /* 0x00000006ff037219 */ /* 0x008fc80000011603 */
[----:B------:R-:W-:Y:S02]  /*2aa0*/  SEL R3, R8, R3, !P1 ;  /* 0x0000000308037207 */ /* 0x000fe40004800000 */
[----:B----4-:R-:W-:-:S04]  /*2ab0*/  ISETP.NE.AND P2, PT, R7, 0x1, PT ;  /* 0x000000010700780c */ /* 0x010fc80003f45270 */
[----:B------:R-:W-:-:S05]  /*2ac0*/  SEL R4, R10, R4, !P2 ;  /* 0x000000040a047207 */ /* 0x000fca0005000000 */
[----:B------:R-:W-:Y:S02]  /*2ad0*/  IMAD.IADD R5, R3, 0x1, -R4 ;  /* 0x0000000103057824 */ /* 0x000fe400078e0a04 */
[----:B------:R-:W-:Y:S02]  /*2ae0*/  IMAD.IADD R3, R4, 0x1, -R3 ;  /* 0x0000000104037824 */ /* 0x000fe400078e0a03 */
[----:B------:R-:W-:Y:S02]  /*2af0*/  IMAD R10, R5, R7, R10 ;  /* 0x00000007050a7224 */ /* 0x000fe400078e020a */
[----:B------:R-:W-:-:S07]  /*2b00*/  IMAD R8, R3, R2, R8 ;  /* 0x0000000203087224 */ /* 0x000fce00078e0208 */
.L_x_39:
[----:B------:R-:W-:Y:S01]  /*2b10*/  PLOP3.LUT P4, PT, PT, PT, PT, 0x80, 0x8 ;  /* 0x000000000008781c */ /* 0x000fe20003f8f070 */
[----:B------:R-:W-:Y:S01]  /*2b20*/  IMAD.IADD R15, R10, 0x1, R97 ;  /* 0x000000010a0f7824 */ /* 0x000fe200078e0261 */
[----:B------:R-:W-:Y:S01]  /*2b30*/  LOP3.LUT R11, R11, 0x1, RZ, 0x3c, !PT ;  /* 0x000000010b0b7812 */ /* 0x000fe200078e3cff */
[----:B------:R-:W-:Y:S01]  /*2b40*/  IMAD.IADD R14, R8, 0x1, R96 ;  /* 0x00000001080e7824 */ /* 0x000fe200078e0260 */
[----:B------:R-:W-:Y:S09]  /*2b50*/  @P0 BRA `(.L_x_40) ;  /* 0xffffffec00080947 */ /* 0x000ff2000383ffff */
[----:B------:R-:W-:Y:S01]  /*2b60*/  UIADD3 UR37, UPT, UPT, UR37, 0x88, URZ ;  /* 0x0000008825257890 */ /* 0x000fe2000fffe0ff */
[----:B-1----:R-:W-:-:S03]  /*2b70*/  SHF.L.U32 R2, R12, 0x1f, RZ ;  /* 0x0000001f0c027819 */ /* 0x002fc600000006ff */
[----:B------:R-:W-:-:S09]  /*2b80*/  ULEA UR4, UR40, UR37, 0x3 ;  /* 0x0000002528047291 */ /* 0x000fd2000f8e18ff */
[----:B------:R-:W1:Y:S02]  /*2b90*/  SYNCS.PHASECHK.TRANS64.TRYWAIT P0, [UR4], R2 ;  /* 0x00000002ff0075a7 */ /* 0x000e640008001104 */
[----:B-1----:R-:W-:Y:S05]  /*2ba0*/  @!P0 BRA `(.L_x_41) ;  /* 0x0000005800748947 */ /* 0x002fea0003800000 */
.L_x_124:
[----:B------:R-:W-:-:S04]  /*2bb0*/  UIADD3 UR5, UPT, UPT, UR40, 0x1, URZ ;  /* 0x0000000128057890 */ /* 0x000fc8000fffe0ff */
[----:B------:R-:W-:-:S04]  /*2bc0*/  UISETP.NE.AND UP0, UPT, UR5, 0x11, UPT ;  /* 0x000000110500788c */ /* 0x000fc8000bf05270 */
[----:B------:R-:W-:Y:S02]  /*2bd0*/  USEL UR6, URZ, 0x1, UP0 ;  /* 0x00000001ff067887 */ /* 0x000fe40008000000 */
[----:B------:R-:W-:-:S04]  /*2be0*/  USEL UR5, UR5, URZ, UP0 ;  /* 0x000000ff05057287 */ /* 0x000fc80008000000 */
[----:B------:R-:W-:Y:S01]  /*2bf0*/  ULEA UR4, UR5, UR37, 0x3 ;  /* 0x0000002505047291 */ /* 0x000fe2000f8e18ff */
[----:B-1----:R-:W-:-:S04]  /*2c00*/  LOP3.LUT R2, R12, UR6, RZ, 0x3c, !PT ;  /* 0x000000060c027c12 */ /* 0x002fc8000f8e3cff */
[----:B------:R-:W-:-:S04]  /*2c10*/  SHF.L.U32 R3, R2, 0x1f, RZ ;  /* 0x0000001f02037819 */ /* 0x000fc800000006ff */
[----:B------:R-:W1:Y:S02]  /*2c20*/  SYNCS.PHASECHK.TRANS64.TRYWAIT P0, [UR4], R3 ;  /* 0x00000003ff0075a7 */ /* 0x000e640008001104 */
[----:B-1----:R-:W-:Y:S05]  /*2c30*/  @!P0 BRA `(.L_x_42) ;  /* 0x0000005800688947 */ /* 0x002fea0003800000 */
.L_x_126:
[----:B------:R-:W-:-:S04]  /*2c40*/  UIADD3 UR5, UPT, UPT, UR5, 0x1, URZ ;  /* 0x0000000105057890 */ /* 0x000fc8000fffe0ff */
[----:B------:R-:W-:-:S04]  /*2c50*/  UISETP.NE.AND UP0, UPT, UR5, 0x11, UPT ;  /* 0x000000110500788c */ /* 0x000fc8000bf05270 */
[----:B------:R-:W-:Y:S02]  /*2c60*/  USEL UR6, URZ, 0x1, UP0 ;  /* 0x00000001ff067887 */ /* 0x000fe40008000000 */
[----:B------:R-:W-:-:S04]  /*2c70*/  USEL UR5, UR5, URZ, UP0 ;  /* 0x000000ff05057287 */ /* 0x000fc80008000000 */
[----:B------:R-:W-:Y:S01]  /*2c80*/  ULEA UR4, UR5, UR37, 0x3 ;  /* 0x0000002505047291 */ /* 0x000fe2000f8e18ff */
[----:B------:R-:W-:-:S04]  /*2c90*/  LOP3.LUT R2, R2, UR6, RZ, 0x3c, !PT ;  /* 0x0000000602027c12 */ /* 0x000fc8000f8e3cff */
[----:B-1----:R-:W-:-:S04]  /*2ca0*/  SHF.L.U32 R3, R2, 0x1f, RZ ;  /* 0x0000001f02037819 */ /* 0x002fc800000006ff */
[----:B------:R-:W1:Y:S02]  /*2cb0*/  SYNCS.PHASECHK.TRANS64.TRYWAIT P0, [UR4], R3 ;  /* 0x00000003ff0075a7 */ /* 0x000e640008001104 */
[----:B-1----:R-:W-:Y:S05]  /*2cc0*/  @!P0 BRA `(.L_x_43) ;  /* 0x00000058005c8947 */ /* 0x002fea0003800000 */
.L_x_128:
        /* <DEDUP_REMOVED lines=9> */
.L_x_130:
        /* <DEDUP_REMOVED lines=9> */
.L_x_132:
        /* <DEDUP_REMOVED lines=9> */
.L_x_134:
        /* <DEDUP_REMOVED lines=9> */
.L_x_136:
        /* <DEDUP_REMOVED lines=9> */
.L_x_138:
        /* <DEDUP_REMOVED lines=9> */
.L_x_140:
        /* <DEDUP_REMOVED lines=9> */
.L_x_142:
        /* <DEDUP_REMOVED lines=9> */
.L_x_144:
        /* <DEDUP_REMOVED lines=9> */
.L_x_146:
        /* <DEDUP_REMOVED lines=9> */
.L_x_148:
        /* <DEDUP_REMOVED lines=9> */
.L_x_150:
        /* <DEDUP_REMOVED lines=9> */
.L_x_152:
        /* <DEDUP_REMOVED lines=9> */
.L_x_154:
[----:B------:R-:W-:-:S04]  /*3420*/  UIADD3 UR5, UPT, UPT, UR5, 0x1, URZ ;  /* 0x0000000105057890 */ /* 0x000fc8000fffe0ff */
[----:B------:R-:W-:-:S04]  /*3430*/  UISETP.NE.AND UP0, UPT, UR5, 0x11, UPT ;  /* 0x000000110500788c */ /* 0x000fc8000bf05270 */
[----:B------:R-:W-:Y:S02]  /*3440*/  USEL UR4, URZ, 0x1, UP0 ;  /* 0x00000001ff047887 */ /* 0x000fe40008000000 */
[----:B------:R-:W-:-:S04]  /*3450*/  USEL UR5, UR5, URZ, UP0 ;  /* 0x000000ff05057287 */ /* 0x000fc80008000000 */
[----:B------:R-:W-:Y:S01]  /*3460*/  ULEA UR5, UR5, UR37, 0x3 ;  /* 0x0000002505057291 */ /* 0x000fe2000f8e18ff */
[----:B------:R-:W-:-:S04]  /*3470*/  LOP3.LUT R2, R2, UR4, RZ, 0x3c, !PT ;  /* 0x0000000402027c12 */ /* 0x000fc8000f8e3cff */
[----:B------:R-:W-:Y:S01]  /*3480*/  SHF.L.U32 R2, R2, 0x1f, RZ ;  /* 0x0000001f02027819 */ /* 0x000fe200000006ff */
[----:B-1----:R-:W-:-:S07]  /*3490*/  IMAD.U32 R0, RZ, RZ, UR5 ;  /* 0x00000005ff007e24 */ /* 0x002fce000f8e00ff */
.L_x_57:
[----:B-1----:R1:W2:Y:S02]  /*34a0*/  SYNCS.PHASECHK.TRANS64.TRYWAIT P0, [R0+URZ], R2 ;  /* 0x00000002000075a7 */ /* 0x0022a400080011ff */
[----:B--2---:R-:W-:Y:S05]  /*34b0*/  @!P0 NANOSLEEP.SYNCS 0x989680 ;  /* 0x009896800000895d */ /* 0x004fea0003900000 */
[----:B------:R-:W2:Y:S02]  /*34c0*/  @!P0 SYNCS.PHASECHK.TRANS64 P0, [R0+URZ], R2 ;  /* 0x00000002000085a7 */ /* 0x000ea400080010ff */
[----:B--2---:R-:W-:Y:S05]  /*34d0*/  @P0 EXIT ;  /* 0x000000000000094d */ /* 0x004fea0003800000 */
[----:B------:R-:W-:Y:S05]  /*34e0*/  BRA `(.L_x_57) ;  /* 0xfffffffc00ec7947 */ /* 0x000fea000383ffff */
.L_x_22:
[----:B------:R-:W-:-:S04]  /*34f0*/  UISETP.NE.AND UP1, UPT, UR48, URZ, UPT ;  /* 0x000000ff3000728c */ /* 0x000fc8000bf25270 */
[----:B------:R-:W-:-:S09]  /*3500*/  UISETP.NE.OR UP1, UPT, UR4, 0x1, UP1 ;  /* 0x000000010400788c */ /* 0x000fd20008f25670 */
[----:B------:R-:W-:Y:S05]  /*3510*/  BRA.U UP1, `(.L_x_58) ;  /* 0x0000000101b07547 */ /* 0x000fea000b800000 */
[----:B------:R-:W-:Y:S01]  /*3520*/  UMOV UR4, 0x400 ;  /* 0x0000040000047882 */ /* 0x000fe20000000000 */
[----:B------:R-:W-:Y:S01]  /*3530*/  HFMA2 R2, -RZ, RZ, 0, 5.9604644775390625e-08 ;  /* 0x00000001ff027431 */ /* 0x000fe200000001ff */
[----:B------:R-:W-:Y:S01]  /*3540*/  ULEA UR48, UR48, UR4, 0x18 ;  /* 0x0000000430307291 */ /* 0x000fe2000f8ec0ff */
[----:B------:R-:W-:Y:S01]  /*3550*/  ISETP.GE.U32.AND P0, PT, R8, 0x2, PT ;  /* 0x000000020800780c */ /* 0x000fe20003f06070 */
[----:B------:R-:W-:Y:S02]  /*3560*/  IMAD.MOV.U32 R3, RZ, RZ, RZ ;  /* 0x000000ffff037224 */ /* 0x000fe400078e00ff */
[----:B------:R-:W-:Y:S02]  /*3570*/  UIADD3 UR6, UPT, UPT, UR48, 0x148, URZ ;  /* 0x0000014830067890 */ /* 0x000fe4000fffe0ff */
[----:B------:R-:W-:Y:S02]  /*3580*/  UIADD3 UR7, UPT, UPT, UR48, 0x140, URZ ;  /* 0x0000014030077890 */ /* 0x000fe4000fffe0ff */
[----:B------:R-:W-:-:S12]  /*3590*/  UPRMT UR6, URZ, 0x654, UR6 ;  /* 0x00000654ff067896 */ /* 0x000fd80008000006 */
.L_x_61:
[----:B------:R-:W-:Y:S01]  /*35a0*/  SHF.L.U32 R6, R2, 0x1f, RZ ;  /* 0x0000001f02067819 */ /* 0x000fe200000006ff */
[----:B------:R-:W-:Y:S02]  /*35b0*/  IMAD.U32 R4, RZ, RZ, UR7 ;  /* 0x00000007ff047e24 */ /* 0x000fe4000f8e00ff */
[----:B------:R-:W-:Y:S01]  /*35c0*/  @!P0 IMAD.MOV.U32 R5, RZ, RZ, 0x10 ;  /* 0x00000010ff058424 */ /* 0x000fe200078e00ff */
[----:B------:R-:W2:Y:S02]  /*35d0*/  SYNCS.PHASECHK.TRANS64.TRYWAIT P1, [UR48+0x148], R6 ;  /* 0x00014806ff0075a7 */ /* 0x000ea40008021130 */
[----:B------:R-:W-:-:S04]  /*35e0*/  PRMT R4, R8, 0x654, R4 ;  /* 0x0000065408047816 */ /* 0x000fc80000000004 */
[----:B------:R-:W-:Y:S01]  /*35f0*/  SEL R0, R4, R0, !P0 ;  /* 0x0000000004007207 */ /* 0x000fe20004000000 */
[----:B--2---:R-:W-:Y:S06]  /*3600*/  @!P1 BRA `(.L_x_59) ;  /* 0x00000054005c9947 */ /* 0x004fec0003800000 */
.L_x_156:
[----:B------:R-:W-:Y:S01]  /*3610*/  UIADD3 UR4, UPT, UPT, UR48, 0x180, URZ ;  /* 0x0000018030047890 */ /* 0x000fe2000fffe0ff */
[----:B------:R3:W-:Y:S01]  /*3620*/  @!P0 SYNCS.ARRIVE.TRANS64.RED RZ, [R0+URZ], R5 ;  /* 0x0000000500ff89a7 */ /* 0x0007e200080004ff */
[----:B------:R-:W-:Y:S01]  /*3630*/  UIADD3 UR5, UPT, UPT, UR48, 0x140, URZ ;  /* 0x0000014030057890 */ /* 0x000fe2000fffe0ff */
[----:B------:R-:W-:-:S08]  /*3640*/  LOP3.LUT R2, R2, 0x1, RZ, 0x3c, !PT ;  /* 0x0000000102027812 */ /* 0x000fd000078e3cff */
[----:B------:R-:W-:Y:S06]  /*3650*/  UGETNEXTWORKID.BROADCAST [UR4], [UR5] ;  /* 0x00000000040073ca */ /* 0x000fec0008000100 */
[----:B---3--:R-:W-:-:S04]  /*3660*/  SHF.L.U32 R5, R3, 0x1f, RZ ;  /* 0x0000001f03057819 */ /* 0x008fc800000006ff */
[----:B------:R-:W3:Y:S02]  /*3670*/  SYNCS.PHASECHK.TRANS64.TRYWAIT P1, [UR48+0x140], R5 ;  /* 0x00014005ff0075a7 */ /* 0x000ee40008021130 */
[----:B---3--:R-:W-:Y:S05]  /*3680*/  @!P1 BRA `(.L_x_60) ;  /* 0x0000005400549947 */ /* 0x008fea0003800000 */
.L_x_158:
[----:B--2---:R-:W2:Y:S01]  /*3690*/  LDS.128 R4, [UR48+0x180] ;  /* 0x00018030ff047984 */ /* 0x004ea20008000c00 */
[----:B------:R-:W-:Y:S01]  /*36a0*/  LOP3.LUT R3, R3, 0x1, RZ, 0x3c, !PT ;  /* 0x0000000103037812 */ /* 0x000fe200078e3cff */
[----:B------:R-:W-:Y:S01]  /*36b0*/  @!PT LDS RZ, [RZ] ;  /* 0x00000000fffff984 */ /* 0x000fe20000000800 */
[----:B------:R-:W-:Y:S01]  /*36c0*/  @!PT LDS RZ, [RZ] ;  /* 0x00000000fffff984 */ /* 0x000fe20000000800 */
[----:B------:R-:W-:Y:S01]  /*36d0*/  @!PT LDS RZ, [RZ] ;  /* 0x00000000fffff984 */ /* 0x000fe20000000800 */
[----:B------:R-:W-:Y:S01]  /*36e0*/  @!PT LDS RZ, [RZ] ;  /* 0x00000000fffff984 */ /* 0x000fe20000000800 */
[----:B------:R3:W-:Y:S06]  /*36f0*/  MEMBAR.ALL.CTA ;  /* 0x0000000000007992 */ /* 0x0007ec0000008000 */
[----:B---3--:R-:W3:Y:S02]  /*3700*/  FENCE.VIEW.ASYNC.S ;  /* 0x00000000000073c6 */ /* 0x008ee40000000000 */
[----:B---3--:R-:W-:Y:S01]  /*3710*/  SYNCS.ARRIVE.TRANS64.RED.A1T0 RZ, [UR6], RZ ;  /* 0x000000ffffff79a7 */ /* 0x008fe20008100406 */
[----:B--2---:R-:W-:-:S13]  /*3720*/  LOP3.LUT P1, RZ, R6, 0x1, RZ, 0xc0, !PT ;  /* 0x0000000106ff7812 */ /* 0x004fda000782c0ff */
[----:B------:R-:W-:Y:S05]  /*3730*/  @P1 BRA `(.L_x_61) ;  /* 0xfffffffc00981947 */ /* 0x000fea000383ffff */
[----:B------:R-:W-:-:S04]  /*3740*/  SHF.L.U32 R0, R2, 0x1f, RZ ;  /* 0x0000001f02007819 */ /* 0x000fc800000006ff */
[----:B------:R-:W2:Y:S02]  /*3750*/  SYNCS.PHASECHK.TRANS64 P0, [UR48+0x148], R0 ;  /* 0x00014800ff0075a7 */ /* 0x000ea40008001030 */
[----:B-12---:R-:W-:Y:S05]  /*3760*/  @P0 EXIT ;  /* 0x000000000000094d */ /* 0x006fea0003800000 */
[----:B------:R-:W-:-:S07]  /*3770*/  MOV R0, UR48 ;  /* 0x0000003000007c02 */ /* 0x000fce0008000f00 */
.L_x_62:
[----:B-1----:R-:W-:-:S04]  /*3780*/  SHF.L.U32 R3, R2, 0x1f, RZ ;  /* 0x0000001f02037819 */ /* 0x002fc800000006ff */
[----:B------:R1:W2:Y:S03]  /*3790*/  SYNCS.PHASECHK.TRANS64.TRYWAIT P0, [R0+URZ+0x148], R3 ;  /* 0x00014803000075a7 */ /* 0x0002a600080011ff */
[----:B--2---:R-:W-:Y:S05]  /*37a0*/  @!P0 NANOSLEEP.SYNCS 0x989680 ;  /* 0x009896800000895d */ /* 0x004fea0003900000 */
[----:B------:R-:W2:Y:S02]  /*37b0*/  @!P0 SYNCS.PHASECHK.TRANS64 P0, [R0+URZ+0x148], R3 ;  /* 0x00014803000085a7 */ /* 0x000ea400080010ff */
[----:B--2---:R-:W-:Y:S05]  /*37c0*/  @P0 EXIT ;  /* 0x000000000000094d */ /* 0x004fea0003800000 */
[----:B------:R-:W-:Y:S05]  /*37d0*/  BRA `(.L_x_62) ;  /* 0xfffffffc00e87947 */ /* 0x000fea000383ffff */
.L_x_58:
[----:B------:R-:W-:Y:S05]  /*37e0*/  BRA.U UP4, `(.L_x_63) ;  /* 0x0000000d04447547 */ /* 0x000fea000b800000 */
[----:B------:R-:W-:Y:S01]  /*37f0*/  UMOV UR4, 0x40 ;  /* 0x0000004000047882 */ /* 0x000fe20000000000 */
[----:B------:R-:W-:Y:S01]  /*3800*/  NOP ;  /* 0x0000000000007918 */ /* 0x000fe20000000000 */
[----:B------:R-:W-:Y:S01]  /*3810*/  ULEA UR4, UR48, UR4, 0x18 ;  /* 0x0000000430047291 */ /* 0x000fe2000f8ec0ff */
[----:B------:R-:W-:Y:S02]  /*3820*/  UMOV UR5, 0x400 ;  /* 0x0000040000057882 */ /* 0x000fe40000000000 */
[----:B------:R-:W-:-:S06]  /*3830*/  ULEA UR48, UR48, UR5, 0x18 ;  /* 0x0000000530307291 */ /* 0x000fcc000f8ec0ff */
[----:B------:R-:W2:Y:S02]  /*3840*/  LDS.U8 R2, [UR4+0x1c] ;  /* 0x00001c04ff027984 */ /* 0x000ea40008000000 */
[----:B--2---:R-:W-:-:S13]  /*3850*/  ISETP.NE.AND P0, PT, R2, RZ, PT ;  /* 0x000000ff0200720c */ /* 0x004fda0003f05270 */
[----:B------:R-:W-:Y:S05]  /*3860*/  @P0 BRA `(.L_x_64) ;  /* 0x0000000000580947 */ /* 0x000fea0003800000 */
[----:B------:R-:W-:-:S13]  /*3870*/  ELECT P0, URZ, PT ;  /* 0x0000000000ff782f */ /* 0x000fda0003800000 */
[----:B------:R-:W-:Y:S05]  /*3880*/  @!P0 BRA `(.L_x_65) ;  /* 0x0000000000608947 */ /* 0x000fea0003800000 */
[----:B------:R-:W-:Y:S01]  /*3890*/  UMOV UR5, 0x10 ;  /* 0x0000001000057882 */ /* 0x000fe20000000000 */
[----:B------:R-:W-:Y:S01]  /*38a0*/  HFMA2 R2, -RZ, RZ, 0, 5.9604644775390625e-08 ;  /* 0x00000001ff027431 */ /* 0x000fe200000001ff */
[----:B------:R-:W-:-:S03]  /*38b0*/  MOV R3, 0xffff ;  /* 0x0000ffff00037802 */ /* 0x000fc60000000f00 */
[----:B------:R-:W-:Y:S04]  /*38c0*/  DEPBAR.LE SB2, 0x36 ;  /* 0x0000ad800000791a */ /* 0x000fe80000000000 */
[----:B------:R-:W2:Y:S02]  /*38d0*/  UTCATOMSWS.FIND_AND_SET.ALIGN UP0, UR5, UR5 ;  /* 0x00000005000575e3 */ /* 0x000ea40008000800 */
[----:B--2---:R-:W-:Y:S01]  /*38e0*/  MOV R4, UR5 ;  /* 0x0000000500047c02 */ /* 0x004fe20008000f00 */
[----:B------:R-:W-:Y:S06]  /*38f0*/  BRA.U UP0, `(.L_x_66) ;  /* 0x0000000100187547 */ /* 0x000fec000b800000 */
.L_x_67:
[----:B------:R-:W-:Y:S05]  /*3900*/  NANOSLEEP 0x64 ;  /* 0x000000640000795d */ /* 0x000fea0003800000 */
[----:B------:R-:W-:-:S05]  /*3910*/  UMOV UR5, 0x10 ;  /* 0x0000001000057882 */ /* 0x000fca0000000000 */
[----:B------:R-:W-:Y:S04]  /*3920*/  DEPBAR.LE SB2, 0x36 ;  /* 0x0000ad800000791a */ /* 0x000fe80000000000 */
[----:B------:R-:W2:Y:S02]  /*3930*/  UTCATOMSWS.FIND_AND_SET.ALIGN UP0, UR5, UR5 ;  /* 0x00000005000575e3 */ /* 0x000ea40008000800 */
[----:B--2---:R-:W-:Y:S01]  /*3940*/  MOV R4, UR5 ;  /* 0x0000000500047c02 */ /* 0x004fe20008000f00 */
[----:B------:R-:W-:Y:S05]  /*3950*/  BRA.U !UP0, `(.L_x_67) ;  /* 0xfffffffd08e87547 */ /* 0x000fea000b83ffff */
.L_x_66:
[-C--:B------:R-:W-:Y:S02]  /*3960*/  SHF.L.U32 R3, R3, R4.reuse, RZ ;  /* 0x0000000403037219 */ /* 0x080fe400000006ff */
[----:B------:R-:W-:Y:S01]  /*3970*/  SHF.L.U32 R2, R2, R4, RZ ;  /* 0x0000000402027219 */ /* 0x000fe200000006ff */
[----:B------:R-:W-:Y:S02]  /*3980*/  IMAD.SHL.U32 R4, R4, 0x20, RZ ;  /* 0x0000002004047824 */ /* 0x000fe400078e00ff */
[----:B------:R2:W-:Y:S04]  /*3990*/  ATOMS.OR RZ, [UR4+0x14], R3 ;  /* 0x00001403ffff798c */ /* 0x0005e8000b000004 */
[----:B------:R2:W-:Y:S04]  /*39a0*/  ATOMS.OR RZ, [UR4+0x18], R2 ;  /* 0x00001802ffff798c */ /* 0x0005e8000b000004 */
[----:B------:R2:W-:Y:S01]  /*39b0*/  STS [UR48+0x190], R4 ;  /* 0x00019004ff007988 */ /* 0x0005e20008000830 */
[----:B------:R-:W-:Y:S05]  /*39c0*/  BRA `(.L_x_65) ;  /* 0x0000000000107947 */ /* 0x000fea0003800000 */
.L_x_64:
[----:B------:R-:W-:-:S05]  /*39d0*/  MOV R2, 0xffffffff ;  /* 0xffffffff00027802 */ /* 0x000fca0000000f00 */
[----:B------:R2:W-:Y:S02]  /*39e0*/  STS [UR48+0x190], R2 ;  /* 0x00019002ff007988 */ /* 0x0005e40008000830 */
[----:B--2---:R-:W-:Y:S02]  /*39f0*/  MOV R2, 0x3a10 ;  /* 0x00003a1000027802 */ /* 0x004fe40000000f00 */
[----:B-1---5:R-:W-:Y:S05]  /*3a00*/  CALL.REL.NOINC `($__internal_1_$__cuda_sm10x_tcgen05_guardrail_trap_phase_invalid_during_alloc) ;  /* 0x0000005400dc7944 */ /* 0x022fea0003c00000 */
.L_x_65:
[----:B------:R-:W-:Y:S05]  /*3a10*/  WARPSYNC.ALL ;  /* 0x0000000000007948 */ /* 0x000fea0003800000 */
[----:B------:R-:W3:Y:S01]  /*3a20*/  S2UR UR7, SR_CgaCtaId ;  /* 0x00000000000779c3 */ /* 0x000ee20000008800 */
[----:B------:R-:W-:Y:S01]  /*3a30*/  UMOV UR4, 0x400 ;  /* 0x0000040000047882 */ /* 0x000fe20000000000 */
[----:B------:R-:W-:-:S06]  /*3a40*/  NOP ;  /* 0x0000000000007918 */ /* 0x000fcc0000000000 */
[----:B------:R-:W-:Y:S06]  /*3a50*/  BAR.ARV 0x6, 0xa0 ;  /* 0x0182800000007b1d */ /* 0x000fec0000002000 */
[----:B------:R-:W4:Y:S01]  /*3a60*/  LDCU UR5, c[0x0][0x390] ;  /* 0x00007200ff0577ac */ /* 0x000f220008000800 */
[----:B------:R-:W-:Y:S01]  /*3a70*/  LOP3.LUT R0, R0, 0xffff, RZ, 0xc0, !PT ;  /* 0x0000ffff00007812 */ /* 0x000fe200078ec0ff */
[----:B------:R-:W-:Y:S02]  /*3a80*/  IMAD.MOV.U32 R9, RZ, RZ, 0x1 ;  /* 0x00000001ff097424 */ /* 0x000fe400078e00ff */
[----:B------:R-:W-:Y:S01]  /*3a90*/  IMAD.MOV.U32 R8, RZ, RZ, RZ ;  /* 0x000000ffff087224 */ /* 0x000fe200078e00ff */
[----:B------:R-:W-:Y:S01]  /*3aa0*/  R2UR UR10, R0 ;  /* 0x00000000000a72ca */ /* 0x000fe200000e0000 */
[----:B--2---:R-:W-:Y:S01]  /*3ab0*/  IMAD.MOV.U32 R3, RZ, RZ, RZ ;  /* 0x000000ffff037224 */ /* 0x004fe200078e00ff */
[----:B------:R-:W-:Y:S01]  /*3ac0*/  UMOV UR17, URZ ;  /* 0x000000ff00117c82 */ /* 0x000fe20008000000 */
[----:B------:R-:W-:Y:S01]  /*3ad0*/  UMOV UR16, URZ ;  /* 0x000000ff00107c82 */ /* 0x000fe20008000000 */
[----:B------:R-:W-:Y:S01]  /*3ae0*/  UMOV UR22, 0x0 ;  /* 0x0000000000167882 */ /* 0x000fe20000000000 */
[----:B---3--:R-:W-:Y:S01]  /*3af0*/  ULEA UR7, UR7, UR4, 0x18 ;  /* 0x0000000407077291 */ /* 0x008fe2000f8ec0ff */
[----:B------:R-:W2:Y:S03]  /*3b00*/  LDCU UR4, c[0x0][0x390] ;  /* 0x00007200ff0477ac */ /* 0x000ea60008000800 */
[----:B------:R-:W-:-:S02]  /*3b10*/  UIADD3 UR19, UPT, UPT, UR7, 0x4400, URZ ;  /* 0x0000440007137890 */ /* 0x000fc4000fffe0ff */
[----:B----4-:R-:W-:-:S03]  /*3b20*/  UIADD3 UR5, UPT, UPT, UR5, 0x3f, URZ ;  /* 0x0000003f05057890 */ /* 0x010fc6000fffe0ff */
[----:B------:R-:W3:Y:S01]  /*3b30*/  LDS R2, [UR7+0x190] ;  /* 0x00019007ff027984 */ /* 0x000ee20008000800 */
[----:B------:R-:W-:Y:S02]  /*3b40*/  UIADD3 UR18, UPT, UPT, UR7, 0x15400, URZ ;  /* 0x0001540007127890 */ /* 0x000fe4000fffe0ff */
[----:B------:R-:W-:Y:S02]  /*3b50*/  USHF.R.S32.HI UR6, URZ, 0x1f, UR5 ;  /* 0x0000001fff067899 */ /* 0x000fe40008011405 */
[----:B------:R-:W-:Y:S02]  /*3b60*/  USHF.R.U32.HI UR19, URZ, 0x4, UR19 ;  /* 0x00000004ff137899 */ /* 0x000fe40008011613 */
[----:B------:R-:W-:Y:S02]  /*3b70*/  ULEA.HI UR6, UR6, UR5, URZ, 0x6 ;  /* 0x0000000506067291 */ /* 0x000fe4000f8f30ff */
[----:B------:R-:W-:Y:S02]  /*3b80*/  UIADD3 UR5, UPT, UPT, UR7, 0x148, URZ ;  /* 0x0000014807057890 */ /* 0x000fe4000fffe0ff */
[----:B------:R-:W-:-:S02]  /*3b90*/  USHF.R.S32.HI UR6, URZ, 0x6, UR6 ;  /* 0x00000006ff067899 */ /* 0x000fc40008011406 */
[----:B------:R-:W-:Y:S02]  /*3ba0*/  USHF.R.U32.HI UR18, URZ, 0x4, UR18 ;  /* 0x00000004ff127899 */ /* 0x000fe40008011612 */
[----:B------:R-:W-:Y:S02]  /*3bb0*/  UISETP.LT.AND UP0, UPT, UR6, 0x1, UPT ;  /* 0x000000010600788c */ /* 0x000fe4000bf01270 */
[----:B------:R-:W-:Y:S02]  /*3bc0*/  UPRMT UR5, URZ, 0x654, UR5 ;  /* 0x00000654ff057896 */ /* 0x000fe40008000005 */
[----:B------:R-:W-:Y:S02]  /*3bd0*/  USEL UR11, UR6, 0x1, !UP0 ;  /* 0x00000001060b7887 */ /* 0x000fe4000c000000 */
[----:B------:R-:W-:Y:S02]  /*3be0*/  ULOP3.LUT UR19, UR19, 0x3fff, URZ, 0xc0, !UPT ;  /* 0x00003fff13137892 */ /* 0x000fe4000f8ec0ff */
[----:B------:R-:W-:-:S02]  /*3bf0*/  ULOP3.LUT UR18, UR18, 0x3fff, URZ, 0xc0, !UPT ;  /* 0x00003fff12127892 */ /* 0x000fc4000f8ec0ff */
[----:B------:R-:W-:Y:S02]  /*3c00*/  UIADD3 UR11, UPT, UPT, -UR11, URZ, URZ ;  /* 0x000000ff0b0b7290 */ /* 0x000fe4000fffe1ff */
[----:B--2---:R-:W-:Y:S01]  /*3c10*/  UISETP.GE.AND UP3, UPT, UR4, 0x1, UPT ;  /* 0x000000010400788c */ /* 0x004fe2000bf66270 */
[----:B------:R-:W-:Y:S01]  /*3c20*/  UMOV UR23, 0x4218010 ;  /* 0x0421801000177882 */ /* 0x000fe20000000000 */
[----:B------:R-:W-:Y:S01]  /*3c30*/  UMOV UR20, 0x0 ;  /* 0x0000000000147882 */ /* 0x000fe20000000000 */
[----:B------:R-:W-:Y:S01]  /*3c40*/  UMOV UR21, 0x4218010 ;  /* 0x0421801000157882 */ /* 0x000fe20000000000 */
[C---:B---3--:R-:W-:Y:S01]  /*3c50*/  VIADD R5, R2.reuse, 0x80 ;  /* 0x0000008002057836 */ /* 0x048fe20000000000 */
[----:B------:R-:W-:-:S04]  /*3c60*/  LOP3.LUT R4, R2, 0xffff, RZ, 0xc0, !PT ;  /* 0x0000ffff02047812 */ /* 0x000fc800078ec0ff */
[----:B------:R-:W-:-:S05]  /*3c70*/  LOP3.LUT R5, R5, 0xffff, RZ, 0xc0, !PT ;  /* 0x0000ffff05057812 */ /* 0x000fca00078ec0ff */
[----:B------:R2:W-:Y:S02]  /*3c80*/  STL.64 [R1], R4 ;  /* 0x0000000401007387 */ /* 0x0005e40000100a00 */
.L_x_74:
[----:B--2---:R-:W-:-:S04]  /*3c90*/  SHF.L.U32 R4, R8, 0x1f, RZ ;  /* 0x0000001f08047819 */ /* 0x004fc800000006ff */
[----:B------:R-:W2:Y:S02]  /*3ca0*/  SYNCS.PHASECHK.TRANS64.TRYWAIT P0, [UR7+0x140], R4 ;  /* 0x00014004ff0075a7 */ /* 0x000ea40008001107 */
[----:B--23--:R-:W-:Y:S05]  /*3cb0*/  @!P0 BRA `(.L_x_68) ;  /* 0x0000004c00e08947 */ /* 0x00cfea0003800000 */
.L_x_160:
[----:B--2---:R-:W2:Y:S01]  /*3cc0*/  LDS.128 R4, [UR7+0x180] ;  /* 0x00018007ff047984 */ /* 0x004ea20008000c00 */
[----:B------:R-:W-:Y:S01]  /*3cd0*/  ULEA UR9, UR17, UR7, 0x3 ;  /* 0x0000000711097291 */ /* 0x000fe2000f8e18ff */
[----:B------:R-:W-:Y:S01]  /*3ce0*/  SHF.L.U32 R0, R9, 0x1f, RZ ;  /* 0x0000001f09007819 */ /* 0x000fe200000006ff */
[----:B------:R-:W-:Y:S01]  /*3cf0*/  @!PT LDS RZ, [RZ] ;  /* 0x00000000fffff984 */ /* 0x000fe20000000800 */
[----:B------:R-:W-:Y:S01]  /*3d00*/  @!PT LDS RZ, [RZ] ;  /* 0x00000000fffff984 */ /* 0x000fe20000000800 */
[----:B------:R-:W-:Y:S01]  /*3d10*/  @!PT LDS RZ, [RZ] ;  /* 0x00000000fffff984 */ /* 0x000fe20000000800 */
[----:B------:R-:W-:Y:S01]  /*3d20*/  @!PT LDS RZ, [RZ] ;  /* 0x00000000fffff984 */ /* 0x000fe20000000800 */
[----:B------:R3:W-:Y:S06]  /*3d30*/  MEMBAR.ALL.CTA ;  /* 0x0000000000007992 */ /* 0x0007ec0000008000 */
[----:B---3--:R-:W3:Y:S02]  /*3d40*/  FENCE.VIEW.ASYNC.S ;  /* 0x00000000000073c6 */ /* 0x008ee40000000000 */
[----:B---3--:R-:W-:Y:S01]  /*3d50*/  SYNCS.ARRIVE.TRANS64.RED.A1T0 RZ, [UR5], RZ ;  /* 0x000000ffffff79a7 */ /* 0x008fe20008100405 */
[----:B------:R-:W3:Y:S01]  /*3d60*/  SYNCS.PHASECHK.TRANS64.TRYWAIT P0, [UR9+0x160], R0 ;  /* 0x00016000ff0075a7 */ /* 0x000ee20008001109 */
[----:B--2---:R-:W-:Y:S01]  /*3d70*/  LOP3.LUT P2, RZ, R6, 0x1, RZ, 0xc0, !PT ;  /* 0x0000000106ff7812 */ /* 0x004fe2000784c0ff */
[----:B---3--:R-:W-:-:S12]  /*3d80*/  @!P0 BRA `(.L_x_69) ;  /* 0x0000004c00c48947 */ /* 0x008fd80003800000 */
.L_x_162:
[----:B------:R-:W-:Y:S05]  /*3d90*/  BRA.U !UP3, `(.L_x_70) ;  /* 0x000000010bc87547 */ /* 0x000fea000b800000 */
[----:B--2---:R-:W-:Y:S01]  /*3da0*/  IMAD.U32 R0, RZ, RZ, UR17 ;  /* 0x00000011ff007e24 */ /* 0x004fe2000f8e00ff */
[----:B------:R-:W-:-:S04]  /*3db0*/  ULEA UR4, UR16, UR7, 0x3 ;  /* 0x0000000710047291 */ /* 0x000fc8000f8e18ff */
[----:B------:R-:W-:-:S05]  /*3dc0*/  LEA R0, R0, R1, 0x2 ;  /* 0x0000000100007211 */ /* 0x000fca00078e10ff */
[----:B------:R2:W5:Y:S01]  /*3dd0*/  LDL R4, [R0] ;  /* 0x0000000000047983 */ /* 0x0005620000100800 */
[----:B------:R-:W-:Y:S01]  /*3de0*/  UPLOP3.LUT UP4, UPT, UPT, UPT, UPT, 0x40, 0x4 ;  /* 0x000000000004789c */ /* 0x000fe20003f8e870 */
[----:B------:R-:W-:Y:S01]  /*3df0*/  UMOV UR15, UR11 ;  /* 0x0000000b000f7c82 */ /* 0x000fe20008000000 */
[----:B------:R-:W-:Y:S01]  /*3e00*/  UMOV UR14, UR6 ;  /* 0x00000006000e7c82 */ /* 0x000fe20008000000 */
[----:B------:R-:W-:Y:S01]  /*3e10*/  UMOV UR13, UR16 ;  /* 0x00000010000d7c82 */ /* 0x000fe20008000000 */
[----:B--2---:R-:W-:-:S04]  /*3e20*/  SHF.L.U32 R0, R3, 0x1f, RZ ;  /* 0x0000001f03007819 */ /* 0x004fc800000006ff */
[----:B------:R2:W3:Y:S03]  /*3e30*/  SYNCS.PHASECHK.TRANS64.TRYWAIT P1, [UR4], R0 ;  /* 0x00000000ff0075a7 */ /* 0x0004e60008021104 */
.L_x_73:
[----:B------:R-:W-:Y:S02]  /*3e40*/  UIADD3 UR15, UPT, UPT, UR15, 0x1, URZ ;  /* 0x000000010f0f7890 */ /* 0x000fe4000fffe0ff */
[----:B----4-:R-:W-:Y:S02]  /*3e50*/  ULEA UR8, UR13, UR7, 0x3 ;  /* 0x000000070d087291 */ /* 0x010fe4000f8e18ff */
[----:B------:R-:W-:Y:S01]  /*3e60*/  UISETP.NE.AND UP0, UPT, UR15, URZ, UPT ;  /* 0x000000ff0f00728c */ /* 0x000fe2000bf05270 */
[----:B--23--:R-:W-:Y:S10]  /*3e70*/  @P1 BRA `(.L_x_71) ;  /* 0x00000000000c1947 */ /* 0x00cff40003800000 */
[----:B------:R-:W-:Y:S04]  /*3e80*/  SHF.L.U32 R5, R3, 0x1f, RZ ;  /* 0x0000001f03057819 */ /* 0x000fe800000006ff */
[----:B------:R-:W3:Y:S02]  /*3e90*/  SYNCS.PHASECHK.TRANS64.TRYWAIT P0, [UR8], R5 ;  /* 0x00000005ff0075a7 */ /* 0x000ee40008001108 */
[----:B---3--:R-:W-:Y:S05]  /*3ea0*/  @!P0 BRA `(.L_x_72) ;  /* 0x0000004c00948947 */ /* 0x008fea0003800000 */
.L_x_71:
[----:B------:R-:W-:Y:S01]  /*3eb0*/  UISETP.NE.AND UP1, UPT, UR14, 0x1, UPT ;  /* 0x000000010e00788c */ /* 0x000fe2000bf25270 */
[----:B------:R-:W-:Y:S01]  /*3ec0*/  PLOP3.LUT P1, PT, PT, PT, PT, 0x80, 0x8 ;  /* 0x000000000008781c */ /* 0x000fe20003f2f070 */
[----:B------:R-:W-:Y:S02]  /*3ed0*/  UIADD3 UR16, UPT, UPT, UR13, 0x1, URZ ;  /* 0x000000010d107890 */ /* 0x000fe4000fffe0ff */
[----:B------:R-:W-:Y:S02]  /*3ee0*/  ULEA UR24, UR13, UR18, 0x9 ;  /* 0x000000120d187291 */ /* 0x000fe4000f8e48ff */
[----:B------:R-:W-:Y:S01]  /*3ef0*/  UISETP.NE.AND UP2, UPT, UR16, 0x11, UPT ;  /* 0x000000111000788c */ /* 0x000fe2000bf45270 */
[----:B------:R-:W-:Y:S01]  /*3f00*/  PLOP3.LUT P0, PT, PT, PT, UP1, 0x80, 0x8 ;  /* 0x000000000008781c */ /* 0x000fe20003f0f018 */
[----:B------:R-:W-:Y:S02]  /*3f10*/  ULEA UR26, UR13, UR19, 0x8 ;  /* 0x000000130d1a7291 */ /* 0x000fe4000f8e40ff */
[----:B------:R-:W-:Y:S02]  /*3f20*/  USEL UR12, URZ, 0x1, UP2 ;  /* 0x00000001ff0c7887 */ /* 0x000fe40009000000 */
[----:B------:R-:W-:Y:S02]  /*3f30*/  USEL UR16, UR16, URZ, UP2 ;  /* 0x000000ff10107287 */ /* 0x000fe40009000000 */
[----:B------:R-:W-:Y:S02]  /*3f40*/  UIADD3 UR28, UPT, UPT, UR24, 0x100, URZ ;  /* 0x00000100181c7890 */ /* 0x000fe4000fffe0ff */
[----:B------:R-:W-:Y:S01]  /*3f50*/  @UP1 ULEA UR4, UR16, UR7, 0x3 ;  /* 0x0000000710041291 */ /* 0x000fe2000f8e18ff */
[----:B------:R-:W-:Y:S01]  /*3f60*/  LOP3.LUT R3, R3, UR12, RZ, 0x3c, !PT ;  /* 0x0000000c03037c12 */ /* 0x000fe2000f8e3cff */
[----:B------:R-:W-:Y:S02]  /*3f70*/  UIADD3 UR30, UPT, UPT, UR26, 0x80, URZ ;  /* 0x000000801a1e7890 */ /* 0x000fe4000fffe0ff */
[----:B------:R-:W-:Y:S01]  /*3f80*/  UIADD3 UR8, UPT, UPT, UR8, 0x88, URZ ;  /* 0x0000008808087890 */ /* 0x000fe2000fffe0ff */
[----:B--2---:R-:W-:Y:S01]  /*3f90*/  @P0 SHF.L.U32 R0, R3, 0x1f, RZ ;  /* 0x0000001f03000819 */ /* 0x004fe200000006ff */
[----:B------:R-:W-:Y:S01]  /*3fa0*/  UMOV UR25, 0x40004040 ;  /* 0x4000404000197882 */ /* 0x000fe20000000000 */
[----:B------:R-:W-:Y:S01]  /*3fb0*/  UMOV UR27, 0x80004020 ;  /* 0x80004020001b7882 */ /* 0x000fe20000000000 */
[----:B------:R-:W-:Y:S01]  /*3fc0*/  UMOV UR29, 0x40004040 ;  /* 0x40004040001d7882 */ /* 0x000fe20000000000 */
[----:B------:R4:W2:Y:S01]  /*3fd0*/  @P0 SYNCS.PHASECHK.TRANS64.TRYWAIT P1, [UR4], R0 ;  /* 0x00000000ff0005a7 */ /* 0x0008a20008021104 */
[----:B------:R-:W-:Y:S11]  /*3fe0*/  ELECT P0, URZ, PT ;  /* 0x0000000000ff782f */ /* 0x000ff60003800000 */
[----:B------:R-:W-:Y:S02]  /*3ff0*/  @!UPT UIADD3 URZ, UPT, UPT, URZ, URZ, URZ ;  /* 0x000000fffffff290 */ /* 0x000fe4000fffe0ff */
[C---:B-----5:R-:W-:Y:S02]  /*4000*/  @P0 R2UR.BROADCAST UR12, R4.reuse ;  /* 0x00000000040c02ca */ /* 0x060fe400008e0000 */
[----:B------:R-:W-:Y:S11]  /*4010*/  ELECT P0, URZ, PT ;  /* 0x0000000000ff782f */ /* 0x000ff60003800000 */
[----:B------:R-:W-:Y:S02]  /*4020*/  @!UPT UIADD3 URZ, UPT, UPT, URZ, URZ, URZ ;  /* 0x000000fffffff290 */ /* 0x000fe4000fffe0ff */
[----:B------:R-:W-:Y:S01]  /*4030*/  @P0 R2UR.BROADCAST UR4, R4 ;  /* 0x00000000040402ca */ /* 0x000fe200008e0000 */
[----:B------:R-:W-:Y:S01]  /*4040*/  UIADD3 UR14, UPT, UPT, UR14, -0x1, URZ ;  /* 0xffffffff0e0e7890 */ /* 0x000fe2000fffe0ff */
[----:B------:R-:W-:Y:S01]  /*4050*/  UMOV UR31, 0x80004020 ;  /* 0x80004020001f7882 */ /* 0x000fe20000000000 */
[----:B------:R-:W-:Y:S01]  /*4060*/  UMOV UR13, UR16 ;  /* 0x00000010000d7c82 */ /* 0x000fe20008000000 */
[----:B------:R4:W-:Y:S01]  /*4070*/  UTCQMMA gdesc[UR26], gdesc[UR24], tmem[UR12], tmem[UR22], idesc[UR23], UP4 ;  /* 0x00ff16181a0075ea */ /* 0x0009e2000a00030c */
[----:B------:R-:W-:Y:S08]  /*4080*/  UPLOP3.LUT UP4, UPT, UPT, UPT, UPT, 0x80, 0x8 ;  /* 0x000000000008789c */ /* 0x000ff00003f8f070 */
[----:B------:R4:W-:Y:S01]  /*4090*/  UTCQMMA gdesc[UR30], gdesc[UR28], tmem[UR4], tmem[UR20], idesc[UR21], UPT ;  /* 0x00ff141c1e0075ea */ /* 0x0009e2000b800304 */
[----:B------:R4:W-:Y:S01]  /*40a0*/  UTCBAR.MULTICAST [UR8], URZ, UR10 ;  /* 0x000000ff080073e9 */ /* 0x0009e2000800080a */
[----:B------:R-:W-:Y:S05]  /*40b0*/  BRA.U UP0, `(.L_x_73) ;  /* 0xfffffffd00607547 */ /* 0x000fea000b83ffff */
.L_x_70:
[----:B------:R-:W-:Y:S01]  /*40c0*/  UIADD3 UR17, UPT, UPT, UR17, 0x1, URZ ;  /* 0x0000000111117890 */ /* 0x000fe2000fffe0ff */
[----:B------:R-:W-:Y:S01]  /*40d0*/  LOP3.LUT R8, R8, 0x1, RZ, 0x3c, !PT ;  /* 0x0000000108087812 */ /* 0x000fe200078e3cff */
[----:B------:R-:W-:Y:S02]  /*40e0*/  UIADD3 UR9, UPT, UPT, UR9, 0x150, URZ ;  /* 0x0000015009097890 */ /* 0x000fe4000fffe0ff */
[----:B------:R-:W-:-:S04]  /*40f0*/  UISETP.NE.AND UP0, UPT, UR17, 0x2, UPT ;  /* 0x000000021100788c */ /* 0x000fc8000bf05270 */
[----:B----4-:R-:W-:Y:S02]  /*4100*/  USEL UR4, URZ, 0x1, UP0 ;  /* 0x00000001ff047887 */ /* 0x010fe40008000000 */
[----:B------:R-:W-:Y:S01]  /*4110*/  USEL UR17, UR17, URZ, UP0 ;  /* 0x000000ff11117287 */ /* 0x000fe20008000000 */
[----:B------:R3:W-:Y:S03]  /*4120*/  UTCBAR [UR9], URZ ;  /* 0x000000ff090073e9 */ /* 0x0007e600080000ff */
[----:B------:R-:W-:Y:S01]  /*4130*/  LOP3.LUT R9, R9, UR4, RZ, 0x3c, !PT ;  /* 0x0000000409097c12 */ /* 0x000fe2000f8e3cff */
[----:B------:R-:W-:Y:S07]  /*4140*/  @P2 BRA `(.L_x_74) ;  /* 0xfffffff800d02947 */ /* 0x000fee000383ffff */
[----:B------:R-:W4:Y:S01]  /*4150*/  S2UR UR4, SR_CgaCtaId ;  /* 0x00000000000479c3 */ /* 0x000f220000008800 */
[----:B------:R-:W-:Y:S01]  /*4160*/  ELECT P0, URZ, PT ;  /* 0x0000000000ff782f */ /* 0x000fe20003800000 */
[----:B--2---:R-:W-:Y:S01]  /*4170*/  IMAD.MOV.U32 R0, RZ, RZ, 0x1 ;  /* 0x00000001ff007424 */ /* 0x004fe200078e00ff */
[----:B------:R-:W-:Y:S01]  /*4180*/  UIADD3 UR7, UPT, UPT, UR7, 0x160, URZ ;  /* 0x0000016007077890 */ /* 0x000fe2000fffe0ff */
[----:B------:R-:W-:Y:S01]  /*4190*/  SHF.L.U32 R3, R9, 0x1f, RZ ;  /* 0x0000001f09037819 */ /* 0x000fe200000006ff */
[----:B------:R-:W-:-:S03]  /*41a0*/  UMOV UR5, 0x40 ;  /* 0x0000004000057882 */ /* 0x000fc60000000000 */
[----:B------:R-:W-:Y:S01]  /*41b0*/  UVIRTCOUNT.DEALLOC.SMPOOL 0x80 ;  /* 0x000000800000784c */ /* 0x000fe20000000000 */
[----:B----4-:R-:W-:Y:S02]  /*41c0*/  ULEA UR4, UR4, UR5, 0x18 ;  /* 0x0000000504047291 */ /* 0x010fe4000f8ec0ff */
[----:B------:R-:W-:-:S07]  /*41d0*/  ULEA UR5, UR17, UR7, 0x3 ;  /* 0x0000000711057291 */ /* 0x000fce000f8e18ff */
[----:B------:R2:W-:Y:S02]  /*41e0*/  @P0 STS.U8 [UR4+0x1c], R0 ;  /* 0x00001c00ff000988 */ /* 0x0005e40008000004 */
[----:B------:R-:W4:Y:S02]  /*41f0*/  SYNCS.PHASECHK.TRANS64.TRYWAIT P0, [UR5], R3 ;  /* 0x00000003ff0075a7 */ /* 0x000f240008001105 */
[----:B--2-4-:R-:W-:Y:S05]  /*4200*/  @!P0 BRA `(.L_x_75) ;  /* 0x0000004800d48947 */ /* 0x014fea0003800000 */
.L_x_165:
[----:B------:R-:W-:-:S04]  /*4210*/  UIADD3 UR6, UPT, UPT, UR17, 0x1, URZ ;  /* 0x0000000111067890 */ /* 0x000fc8000fffe0ff */
[----:B------:R-:W-:-:S04]  /*4220*/  UISETP.NE.AND UP0, UPT, UR6, 0x2, UPT ;  /* 0x000000020600788c */ /* 0x000fc8000bf05270 */
[----:B------:R-:W-:Y:S02]  /*4230*/  USEL UR5, URZ, 0x1, UP0 ;  /* 0x00000001ff057887 */ /* 0x000fe40008000000 */
[----:B------:R-:W-:-:S04]  /*4240*/  USEL UR6, UR6, URZ, UP0 ;  /* 0x000000ff06067287 */ /* 0x000fc80008000000 */
[----:B------:R-:W-:Y:S01]  /*4250*/  ULEA UR6, UR6, UR7, 0x3 ;  /* 0x0000000706067291 */ /* 0x000fe2000f8e18ff */
[----:B--2---:R-:W-:-:S04]  /*4260*/  LOP3.LUT R3, R9, UR5, RZ, 0x3c, !PT ;  /* 0x0000000509037c12 */ /* 0x004fc8000f8e3cff */
[----:B------:R-:W-:-:S04]  /*4270*/  SHF.L.U32 R3, R3, 0x1f, RZ ;  /* 0x0000001f03037819 */ /* 0x000fc800000006ff */
[----:B------:R-:W2:Y:S02]  /*4280*/  SYNCS.PHASECHK.TRANS64.TRYWAIT P0, [UR6], R3 ;  /* 0x00000003ff0075a7 */ /* 0x000ea40008001106 */
[----:B--2---:R-:W-:Y:S05]  /*4290*/  @!P0 BRA `(.L_x_76) ;  /* 0x0000004800c88947 */ /* 0x004fea0003800000 */
.L_x_167:
[----:B------:R-:W-:Y:S01]  /*42a0*/  NOP ;  /* 0x0000000000007918 */ /* 0x000fe20000000000 */
[----:B--2---:R-:W2:Y:S01]  /*42b0*/  LDS R0, [UR4+0x14] ;  /* 0x00001404ff007984 */ /* 0x004ea20008000800 */
[----:B------:R-:W-:Y:S01]  /*42c0*/  LOP3.LUT R3, R2, 0xffff, RZ, 0xc0, !PT ;  /* 0x0000ffff02037812 */ /* 0x000fe200078ec0ff */
[----:B------:R-:W-:-:S03]  /*42d0*/  IMAD.MOV.U32 R2, RZ, RZ, 0xffff ;  /* 0x0000ffffff027424 */ /* 0x000fc600078e00ff */
[----:B------:R-:W-:-:S04]  /*42e0*/  SHF.R.U32.HI R3, RZ, 0x5, R3 ;  /* 0x00000005ff037819 */ /* 0x000fc80000011603 */
[----:B------:R-:W-:-:S04]  /*42f0*/  SHF.L.U32 R2, R2, R3, RZ ;  /* 0x0000000302027219 */ /* 0x000fc800000006ff */
[----:B--2---:R-:W-:-:S04]  /*4300*/  LOP3.LUT R0, R0, R2, RZ, 0xc0, !PT ;  /* 0x0000000200007212 */ /* 0x004fc800078ec0ff */
[----:B------:R-:W-:Y:S01]  /*4310*/  ISETP.NE.AND P0, PT, R0, R2, PT ;  /* 0x000000020000720c */ /* 0x000fe20003f05270 */
[----:B------:R-:W-:-:S05]  /*4320*/  IMAD.MOV.U32 R0, RZ, RZ, 0x1 ;  /* 0x00000001ff007424 */ /* 0x000fca00078e00ff */
[----:B------:R-:W-:-:S07]  /*4330*/  SHF.L.U32 R0, R0, R3, RZ ;  /* 0x0000000300007219 */ /* 0x000fce00000006ff */
[----:B------:R-:W-:Y:S05]  /*4340*/  @P0 BRA `(.L_x_77) ;  /* 0x00000000005c0947 */ /* 0x000fea0003800000 */
[----:B------:R-:W2:Y:S02]  /*4350*/  LDS R3, [UR4+0x18] ;  /* 0x00001804ff037984 */ /* 0x000ea40008000800 */
[----:B--2---:R-:W-:-:S04]  /*4360*/  LOP3.LUT R3, R3, R0, RZ, 0xc0, !PT ;  /* 0x0000000003037212 */ /* 0x004fc800078ec0ff */
[----:B------:R-:W-:-:S13]  /*4370*/  ISETP.NE.AND P0, PT, R3, R0, PT ;  /* 0x000000000300720c */ /* 0x000fda0003f05270 */
[----:B------:R-:W-:Y:S05]  /*4380*/  @P0 BRA `(.L_x_78) ;  /* 0x0000000000400947 */ /* 0x000fea0003800000 */
[----:B------:R-:W-:Y:S01]  /*4390*/  R2UR UR8, R2 ;  /* 0x00000000020872ca */ /* 0x000fe200000e0000 */
[----:B------:R-:W2:Y:S01]  /*43a0*/  S2R R3, SR_LANEID ;  /* 0x0000000000037919 */ /* 0x000ea20000000000 */
[----:B------:R-:W-:Y:S01]  /*43b0*/  LOP3.LUT R0, RZ, R0, RZ, 0x33, !PT ;  /* 0x00000000ff007212 */ /* 0x000fe200078e33ff */
[----:B------:R-:W-:Y:S02]  /*43c0*/  VOTEU.ANY UR7, UPT, PT ;  /* 0x0000000000077886 */ /* 0x000fe400038e0100 */
[----:B------:R-:W-:Y:S01]  /*43d0*/  UFLO.U32 UR7, UR7 ;  /* 0x00000007000772bd */ /* 0x000fe200080e0000 */
[----:B------:R-:W4:Y:S07]  /*43e0*/  REDUX UR5, R0 ;  /* 0x00000000000573c4 */ /* 0x000f2e0000000000 */
[----:B------:R-:W-:-:S06]  /*43f0*/  ULOP3.LUT UR8, URZ, UR8, URZ, 0x33, !UPT ;  /* 0x00000008ff087292 */ /* 0x000fcc000f8e33ff */
[----:B------:R-:W-:-:S04]  /*4400*/  IMAD.U32 R2, RZ, RZ, UR8 ;  /* 0x00000008ff027e24 */ /* 0x000fc8000f8e00ff */
[----:B------:R-:W1:Y:S02]  /*4410*/  REDUX UR6, R2 ;  /* 0x00000000020673c4 */ /* 0x000e640000000000 */
[----:B------:R1:W-:Y:S01]  /*4420*/  UTCATOMSWS.AND URZ, UR8 ;  /* 0x0000000800ff79e3 */ /* 0x0003e20008000000 */
[----:B----4-:R-:W-:Y:S01]  /*4430*/  IMAD.U32 R0, RZ, RZ, UR5 ;  /* 0x00000005ff007e24 */ /* 0x010fe2000f8e00ff */
[----:B--2---:R-:W-:Y:S01]  /*4440*/  ISETP.EQ.U32.AND P0, PT, R3, UR7, PT ;  /* 0x0000000703007c0c */ /* 0x004fe2000bf02070 */
[----:B-1----:R-:W-:-:S12]  /*4450*/  IMAD.U32 R2, RZ, RZ, UR6 ;  /* 0x00000006ff027e24 */ /* 0x002fd8000f8e00ff */
[----:B------:R1:W-:Y:S04]  /*4460*/  @P0 ATOMS.AND RZ, [UR4+0x14], R2 ;  /* 0x00001402ffff098c */ /* 0x0003e8000a800004 */
[----:B------:R1:W-:Y:S01]  /*4470*/  @P0 ATOMS.AND RZ, [UR4+0x18], R0 ;  /* 0x00001800ffff098c */ /* 0x0003e2000a800004 */
[----:B------:R-:W-:Y:S05]  /*4480*/  BRA `(.L_x_79) ;  /* 0x0000000000147947 */ /* 0x000fea0003800000 */
.L_x_78:
[----:B------:R-:W-:Y:S02]  /*4490*/  MOV R2, 0x44b0 ;  /* 0x000044b000027802 */ /* 0x000fe40000000f00 */
[----:B-1-3-5:R-:W-:Y:S05]  /*44a0*/  CALL.REL.NOINC `($__internal_0_$__cuda_sm10x_tcgen05_guardrail_trap_col_being_dealloced_not_returned_by_alloc) ;  /* 0x0000004c00287944 */ /* 0x02afea0003c00000 */
[----:B------:R-:W-:Y:S05]  /*44b0*/  BRA `(.L_x_79) ;  /* 0x0000000000087947 */ /* 0x000fea0003800000 */
.L_x_77:
[----:B------:R-:W-:Y:S02]  /*44c0*/  MOV R2, 0x44e0 ;  /* 0x000044e000027802 */ /* 0x000fe40000000f00 */
[----:B-1-3-5:R-:W-:Y:S05]  /*44d0*/  CALL.REL.NOINC `($__internal_2_$__cuda_sm10x_tcgen05_guardrail_trap_unallocated_columns_being_dealloced) ;  /* 0x0000004c00347944 */ /* 0x02afea0003c00000 */
.L_x_79:
[----:B------:R-:W-:Y:S01]  /*44e0*/  NOP ;  /* 0x0000000000007918 */ /* 0x000fe20000000000 */
[----:B---3--:R-:W-:Y:S05]  /*44f0*/  EXIT ;  /* 0x000000000000794d */ /* 0x008fea0003800000 */
.L_x_63:
[----:B------:R-:W2:Y:S01]  /*4500*/  LDC R111, c[0x0][0x384] ;  /* 0x0000e100ff6f7b82 */ /* 0x000ea20000000800 */
[----:B------:R-:W-:Y:S01]  /*4510*/  UISETP.NE.OR UP6, UPT, UR4, 0x3, !UP6 ;  /* 0x000000030400788c */ /* 0x000fe2000f7c5670 */
[----:B--2---:R-:W-:-:S08]  /*4520*/  IADD3 R111, PT, PT, R111, 0x7f, RZ ;  /* 0x0000007f6f6f7810 */ /* 0x004fd00007ffe0ff */
[----:B------:R-:W-:Y:S05]  /*4530*/  BRA.U UP6, `(.L_x_80) ;  /* 0x0000001106207547 */ /* 0x000fea000b800000 */
[----:B------:R-:W2:Y:S01]  /*4540*/  LDC R19, c[0x0][0x388] ;  /* 0x0000e200ff137b82 */ /* 0x000ea20000000800 */
[----:B------:R-:W3:Y:S01]  /*4550*/  LDCU.64 UR6, c[0x0][0x888] ;  /* 0x00011100ff0677ac */ /* 0x000ee20008000a00 */
[----:B------:R-:W-:Y:S01]  /*4560*/  SHF.R.S32.HI R29, RZ, 0x1f, R111 ;  /* 0x0000001fff1d7819 */ /* 0x000fe2000001146f */
[----:B------:R-:W-:Y:S01]  /*4570*/  IMAD.MOV.U32 R28, RZ, RZ, 0x1 ;  /* 0x00000001ff1c7424 */ /* 0x000fe200078e00ff */
[----:B------:R-:W4:Y:S02]  /*4580*/  LDCU.64 UR4, c[0x0][0x890] ;  /* 0x00011200ff0477ac */ /* 0x000f240008000a00 */
[----:B------:R-:W-:Y:S01]  /*4590*/  LEA.HI R29, R29, R111, RZ, 0x7 ;  /* 0x0000006f1d1d7211 */ /* 0x000fe200078f38ff */
[----:B------:R-:W-:Y:S01]  /*45a0*/  IMAD.MOV.U32 R27, RZ, RZ, RZ ;  /* 0x000000ffff1b7224 */ /* 0x000fe200078e00ff */
[----:B------:R-:W1:Y:S01]  /*45b0*/  LDC R0, c[0x0][0xb30] ;  /* 0x0002cc00ff007b82 */ /* 0x000e620000000800 */
[----:B------:R-:W-:Y:S01]  /*45c0*/  UMOV UR15, 0x400 ;  /* 0x00000400000f7882 */ /* 0x000fe20000000000 */
[----:B------:R-:W-:Y:S01]  /*45d0*/  IMAD.MOV.U32 R26, RZ, RZ, 0x1000 ;  /* 0x00001000ff1a7424 */ /* 0x000fe200078e00ff */
[----:B------:R-:W-:Y:S01]  /*45e0*/  ULEA UR15, UR48, UR15, 0x18 ;  /* 0x0000000f300f7291 */ /* 0x000fe2000f8ec0ff */
[----:B------:R-:W-:Y:S01]  /*45f0*/  SHF.R.S32.HI R29, RZ, 0x7, R29 ;  /* 0x00000007ff1d7819 */ /* 0x000fe2000001141d */
[----:B------:R-:W-:-:S02]  /*4600*/  USEL UR22, URZ, 0x1, UP5 ;  /* 0x00000001ff167887 */ /* 0x000fc4000a800000 */
[----:B------:R-:W-:Y:S01]  /*4610*/  UIADD3 UR23, UPT, UPT, UR15, 0x118, URZ ;  /* 0x000001180f177890 */ /* 0x000fe2000fffe0ff */
[----:B------:R-:W1:Y:S01]  /*4620*/  LDC R25, c[0x0][0x370] ;  /* 0x0000dc00ff197b82 */ /* 0x000e620000000800 */
[----:B------:R-:W-:Y:S02]  /*4630*/  UIADD3 UR14, UPT, UPT, UR15, 0x148, URZ ;  /* 0x000001480f0e7890 */ /* 0x000fe4000fffe0ff */
[----:B---3--:R-:W-:Y:S02]  /*4640*/  UISETP.NE.U32.AND UP1, UPT, UR6, URZ, UPT ;  /* 0x000000ff0600728c */ /* 0x008fe4000bf25070 */
[----:B------:R-:W-:Y:S02]  /*4650*/  UIADD3 UR17, UPT, UPT, UR15, 0x110, URZ ;  /* 0x000001100f117890 */ /* 0x000fe4000fffe0ff */
[----:B------:R-:W-:Y:S01]  /*4660*/  UISETP.NE.AND.EX UP1, UPT, UR7, URZ, UPT, UP1 ;  /* 0x000000ff0700728c */ /* 0x000fe2000bf25310 */
[----:B------:R-:W3:Y:S01]  /*4670*/  LDC R3, c[0x0][0xb0c] ;  /* 0x0002c300ff037b82 */ /* 0x000ee20000000800 */
[C---:B--2---:R-:W-:Y:S01]  /*4680*/  R2UR UR7, R19.reuse ;  /* 0x00000000130772ca */ /* 0x044fe200000e0000 */
[----:B----4-:R-:W-:Y:S01]  /*4690*/  UISETP.NE.U32.AND UP3, UPT, UR4, URZ, UPT ;  /* 0x000000ff0400728c */ /* 0x010fe2000bf65070 */
[----:B------:R-:W-:Y:S01]  /*46a0*/  R2UR UR6, R19 ;  /* 0x00000000130672ca */ /* 0x000fe200000e0000 */
[----:B------:R-:W-:-:S02]  /*46b0*/  UPRMT UR23, UR48, 0x654, UR23 ;  /* 0x0000065430177896 */ /* 0x000fc40008000017 */
[----:B------:R-:W-:Y:S02]  /*46c0*/  UPLOP3.LUT UP2, UPT, UPT, UPT, UPT, 0x40, 0x4 ;  /* 0x000000000004789c */ /* 0x000fe40003f4e870 */
[----:B------:R-:W2:Y:S01]  /*46d0*/  LDC R18, c[0x0][0xb20] ;  /* 0x0002c800ff127b82 */ /* 0x000ea20000000800 */
[----:B-1----:R-:W-:Y:S01]  /*46e0*/  ISETP.NE.AND P1, PT, R0, 0x1, PT ;  /* 0x000000010000780c */ /* 0x002fe20003f25270 */
[----:B------:R-:W-:Y:S02]  /*46f0*/  UPRMT UR14, URZ, 0x654, UR14 ;  /* 0x00000654ff0e7896 */ /* 0x000fe4000800000e */
[----:B------:R-:W-:Y:S02]  /*4700*/  UPRMT UR48, UR48, 0x654, UR17 ;  /* 0x0000065430307896 */ /* 0x000fe40008000011 */
[----:B------:R-:W-:Y:S02]  /*4710*/  UISETP.NE.AND.EX UP3, UPT, UR5, URZ, UPT, UP3 ;  /* 0x000000ff0500728c */ /* 0x000fe4000bf65330 */
[----:B------:R-:W1:Y:S08]  /*4720*/  LDC.64 R30, c[0x0][0x348] ;  /* 0x0000d200ff1e7b82 */ /* 0x000e700000000a00 */
[----:B------:R-:W4:Y:S08]  /*4730*/  LDC.64 R16, c[0x0][0xb10] ;  /* 0x0002c400ff107b82 */ /* 0x000f300000000a00 */
[----:B------:R-:W1:Y:S08]  /*4740*/  LDC.64 R6, c[0x0][0xb18] ;  /* 0x0002c600ff067b82 */ /* 0x000e700000000a00 */
[----:B------:R-:W1:Y:S08]  /*4750*/  LDC.64 R4, c[0x0][0xb28] ;  /* 0x0002ca00ff047b82 */ /* 0x000e700000000a00 */
[----:B---3--:R-:W1:Y:S02]  /*4760*/  LDC R24, c[0x0][0x374] ;  /* 0x0000dd00ff187b82 */ /* 0x008e640000000800 */
.L_x_89:
[----:B------:R-:W-:Y:S02]  /*4770*/  IABS R12, R29 ;  /* 0x0000001d000c7213 */ /* 0x000fe40000000000 */
[----:B------:R-:W-:Y:S02]  /*4780*/  SHF.L.U32 R2, R27, 0x1f, RZ ;  /* 0x0000001f1b027819 */ /* 0x000fe400000006ff */
[----:B---3--:R-:W3:Y:S01]  /*4790*/  I2F.RP R20, R12 ;  /* 0x0000000c00147306 */ /* 0x008ee20000209400 */
[----:B------:R-:W-:Y:S01]  /*47a0*/  IABS R8, R19 ;  /* 0x0000001300087213 */ /* 0x000fe20000000000 */
[----:B------:R-:W2:Y:S01]  /*47b0*/  SYNCS.PHASECHK.TRANS64.TRYWAIT P2, [UR15+0x140], R2 ;  /* 0x00014002ff0075a7 */ /* 0x000ea2000804110f */
[----:B------:R-:W-:Y:S02]  /*47c0*/  IABS R0, R29 ;  /* 0x0000001d00007213 */ /* 0x000fe40000000000 */
[----:B------:R-:W-:Y:S02]  /*47d0*/  IABS R9, R14 ;  /* 0x0000000e00097213 */ /* 0x000fe40000000000 */
[----:B------:R-:W-:Y:S03]  /*47e0*/  ISETP.NE.AND P3, PT, R29, RZ, PT ;  /* 0x000000ff1d00720c */ /* 0x000fe60003f65270 */
[----:B------:R-:W4:Y:S01]  /*47f0*/  I2F.RP R13, R8 ;  /* 0x00000008000d7306 */ /* 0x000f220000209400 */
[----:B------:R-:W-:Y:S09]  /*4800*/  IMAD.MOV R0, RZ, RZ, -R0 ;  /* 0x000000ffff007224 */ /* 0x000ff200078e0a00 */
[----:B---3--:R-:W3:Y:S10]  /*4810*/  MUFU.RCP R20, R20 ;  /* 0x0000001400147308 */ /* 0x008ef40000001000 */
[----:B----4-:R-:W-:Y:S01]  /*4820*/  MUFU.RCP R13, R13 ;  /* 0x0000000d000d7308 */ /* 0x010fe20000001000 */
[----:B---3--:R-:W-:Y:S09]  /*4830*/  VIADD R20, R20, 0xffffffe ;  /* 0x0ffffffe14147836 */ /* 0x008ff20000000000 */
[----:B------:R-:W3:Y:S02]  /*4840*/  F2I.FTZ.U32.TRUNC.NTZ R21, R20 ;  /* 0x0000001400157305 */ /* 0x000ee4000021f000 */
[--C-:B---3--:R-:W-:Y:S02]  /*4850*/  IMAD.MOV R32, RZ, RZ, -R21.reuse ;  /* 0x000000ffff207224 */ /* 0x108fe400078e0a15 */
[----:B------:R-:W-:Y:S02]  /*4860*/  IMAD.MOV.U32 R20, RZ, RZ, RZ ;  /* 0x000000ffff147224 */ /* 0x000fe400078e00ff */
[----:B------:R-:W-:Y:S04]  /*4870*/  IMAD R32, R32, R12, RZ ;  /* 0x0000000c20207224 */ /* 0x000fe800078e02ff */
[----:B------:R-:W-:Y:S06]  /*4880*/  IMAD.HI.U32 R32, R21, R32, R20 ;  /* 0x0000002015207227 */ /* 0x000fec00078e0014 */
[----:B------:R-:W-:Y:S04]  /*4890*/  IMAD.HI.U32 R32, R32, R9, RZ ;  /* 0x0000000920207227 */ /* 0x000fe800078e00ff */
[----:B------:R-:W-:Y:S02]  /*48a0*/  IMAD R9, R32, R0, R9 ;  /* 0x0000000020097224 */ /* 0x000fe400078e0209 */
[----:B------:R-:W-:Y:S03]  /*48b0*/  VIADD R0, R13, 0xffffffe ;  /* 0x0ffffffe0d007836 */ /* 0x000fe60000000000 */
[----:B------:R-:W-:Y:S03]  /*48c0*/  ISETP.GT.U32.AND P0, PT, R12, R9, PT ;  /* 0x000000090c00720c */ /* 0x000fe60003f04070 */
[----:B------:R-:W3:Y:S10]  /*48d0*/  F2I.FTZ.U32.TRUNC.NTZ R0, R0 ;  /* 0x0000000000007305 */ /* 0x000ef4000021f000 */
[-C--:B------:R-:W-:Y:S01]  /*48e0*/  @!P0 IADD3 R9, PT, PT, R9, -R12.reuse, RZ ;  /* 0x8000000c09098210 */ /* 0x080fe20007ffe0ff */
[----:B------:R-:W-:Y:S03]  /*48f0*/  @!P0 VIADD R32, R32, 0x1 ;  /* 0x0000000120208836 */ /* 0x000fe60000000000 */
[----:B------:R-:W-:Y:S02]  /*4900*/  ISETP.GE.U32.AND P4, PT, R9, R12, PT ;  /* 0x0000000c0900720c */ /* 0x000fe40003f86070 */
[----:B------:R-:W-:Y:S04]  /*4910*/  LOP3.LUT R9, R14, R29, RZ, 0x3c, !PT ;  /* 0x0000001d0e097212 */ /* 0x000fe800078e3cff */
[----:B------:R-:W-:Y:S07]  /*4920*/  ISETP.GE.AND P0, PT, R9, RZ, PT ;  /* 0x000000ff0900720c */ /* 0x000fee0003f06270 */
[----:B------:R-:W-:Y:S01]  /*4930*/  @P4 IADD3 R32, PT, PT, R32, 0x1, RZ ;  /* 0x0000000120204810 */ /* 0x000fe20007ffe0ff */
[----:B--23--:R-:W-:Y:S06]  /*4940*/  @!P2 BRA `(.L_x_81) ;  /* 0x000000440034a947 */ /* 0x00cfec0003800000 */
.L_x_169:
[----:B------:R-:W-:Y:S01]  /*4950*/  MOV R13, R0 ;  /* 0x00000000000d7202 */ /* 0x000fe20000000f00 */
[----:B------:R-:W3:Y:S01]  /*4960*/  LDS.128 R20, [UR15+0x180] ;  /* 0x0001800fff147984 */ /* 0x000ee20008000c00 */
[----:B--2---:R-:W-:Y:S02]  /*4970*/  IMAD.MOV R2, RZ, RZ, -R0 ;  /* 0x000000ffff027224 */ /* 0x004fe400078e0a00 */
[----:B------:R-:W-:Y:S01]  /*4980*/  @!P0 IMAD.MOV R32, RZ, RZ, -R32 ;  /* 0x000000ffff208224 */ /* 0x000fe200078e0a20 */
[----:B------:R-:W-:Y:S01]  /*4990*/  @!P3 LOP3.LUT R32, RZ, R29, RZ, 0x33, !PT ;  /* 0x0000001dff20b212 */ /* 0x000fe200078e33ff */
[----:B------:R-:W-:Y:S01]  /*49a0*/  IMAD R34, R2, R8, RZ ;  /* 0x0000000802227224 */ /* 0x000fe200078e02ff */
[----:B------:R-:W-:Y:S01]  /*49b0*/  ISETP.GE.AND P0, PT, R40, 0x1, PT ;  /* 0x000000012800780c */ /* 0x000fe20003f06270 */
[----:B------:R-:W-:Y:S01]  /*49c0*/  IMAD.MOV.U32 R12, RZ, RZ, RZ ;  /* 0x000000ffff0c7224 */ /* 0x000fe200078e00ff */
[----:B------:R-:W-:Y:S01]  /*49d0*/  IABS R2, R32 ;  /* 0x0000002000027213 */ /* 0x000fe20000000000 */
[----:B------:R-:W-:Y:S01]  /*49e0*/  @!PT LDS RZ, [RZ] ;  /* 0x00000000fffff984 */ /* 0x000fe20000000800 */
[----:B------:R-:W-:Y:S01]  /*49f0*/  @!PT LDS RZ, [RZ] ;  /* 0x00000000fffff984 */ /* 0x000fe20000000800 */
[----:B------:R-:W-:Y:S01]  /*4a00*/  @!PT LDS RZ, [RZ] ;  /* 0x00000000fffff984 */ /* 0x000fe20000000800 */
[----:B------:R-:W-:Y:S01]  /*4a10*/  @!PT LDS RZ, [RZ] ;  /* 0x00000000fffff984 */ /* 0x000fe20000000800 */
[----:B------:R2:W-:Y:S06]  /*4a20*/  MEMBAR.ALL.CTA ;  /* 0x0000000000007992 */ /* 0x0005ec0000008000 */
[----:B--2---:R-:W2:Y:S01]  /*4a30*/  FENCE.VIEW.ASYNC.S ;  /* 0x00000000000073c6 */ /* 0x004ea20000000000 */
[----:B------:R-:W-:Y:S01]  /*4a40*/  LOP3.LUT R33, R32, R19, RZ, 0x3c, !PT ;  /* 0x0000001320217212 */ /* 0x000fe200078e3cff */
[----:B------:R-:W-:Y:S06]  /*4a50*/  IMAD.HI.U32 R34, R0, R34, R12 ;  /* 0x0000002200227227 */ /* 0x000fec00078e000c */
[----:B------:R-:W-:Y:S04]  /*4a60*/  IMAD.HI.U32 R34, R34, R2, RZ ;  /* 0x0000000222227227 */ /* 0x000fe800078e00ff */
[----:B------:R-:W-:Y:S04]  /*4a70*/  IMAD.MOV R0, RZ, RZ, -R34 ;  /* 0x000000ffff007224 */ /* 0x000fe800078e0a22 */
[C---:B------:R-:W-:Y:S05]  /*4a80*/  IMAD R2, R8.reuse, R0, R2 ;  /* 0x0000000008027224 */ /* 0x040fea00078e0202 */
[----:B------:R-:W-:Y:S01]  /*4a90*/  ISETP.GT.U32.AND P4, PT, R8, R2, PT ;  /* 0x000000020800720c */ /* 0x000fe20003f84070 */
[----:B--2---:R-:W-:Y:S01]  /*4aa0*/  SYNCS.ARRIVE.TRANS64.RED.A1T0 RZ, [UR14], RZ ;  /* 0x000000ffffff79a7 */ /* 0x004fe2000810040e */
[----:B---3--:R-:W-:Y:S11]  /*4ab0*/  LOP3.LUT P3, RZ, R22, 0x1, RZ, 0xc0, !PT ;  /* 0x0000000116ff7812 */ /* 0x008ff6000786c0ff */
[-C--:B------:R-:W-:Y:S04]  /*4ac0*/  @!P4 IADD3 R2, PT, PT, R2, -R8.reuse, RZ ;  /* 0x800000080202c210 */ /* 0x080fe80007ffe0ff */
[----:B------:R-:W-:Y:S02]  /*4ad0*/  ISETP.GE.U32.AND P5, PT, R2, R8, PT ;  /* 0x000000080200720c */ /* 0x000fe40003fa6070 */
[----:B------:R-:W-:Y:S02]  /*4ae0*/  @P3 MOV R11, R20 ;  /* 0x00000014000b3202 */ /* 0x000fe40000000f00 */
[----:B------:R-:W-:Y:S01]  /*4af0*/  @P3 LOP3.LUT R10, R21, 0xffff, RZ, 0xc0, !PT ;  /* 0x0000ffff150a3812 */ /* 0x000fe200078ec0ff */
[----:B------:R-:W-:Y:S08]  /*4b00*/  @!P0 BRA `(.L_x_82) ;  /* 0x0000000000a48947 */ /* 0x000ff00003800000 */
[-C--:B-1----:R-:W-:Y:S01]  /*4b10*/  IMAD.HI.U32 R0, R24, R7.reuse, RZ ;  /* 0x0000000718007227 */ /* 0x082fe200078e00ff */
[----:B------:R-:W-:Y:S02]  /*4b20*/  ISETP.NE.AND P0, PT, R6, 0x1, PT ;  /* 0x000000010600780c */ /* 0x000fe40003f05270 */
[----:B------:R-:W-:Y:S01]  /*4b30*/  ISETP.NE.AND P2, PT, R40, 0x1, PT ;  /* 0x000000012800780c */ /* 0x000fe20003f45270 */
[----:B------:R-:W-:Y:S01]  /*4b40*/  IMAD.HI.U32 R9, R25, R16, RZ ;  /* 0x0000001019097227 */ /* 0x000fe200078e00ff */
[----:B------:R-:W-:Y:S02]  /*4b50*/  SHF.R.U32.HI R0, RZ, R18, R0 ;  /* 0x00000012ff007219 */ /* 0x000fe40000011600 */
[----:B------:R-:W-:Y:S01]  /*4b60*/  ISETP.NE.AND P6, PT, R3, 0x1, PT ;  /* 0x000000010300780c */ /* 0x000fe20003fc5270 */
[----:B------:R-:W-:Y:S01]  /*4b70*/  IMAD.HI.U32 R13, R10, R7, RZ ;  /* 0x000000070a0d7227 */ /* 0x000fe200078e00ff */
[----:B------:R-:W-:Y:S02]  /*4b80*/  SHF.R.U32.HI R9, RZ, R17, R9 ;  /* 0x00000011ff097219 */ /* 0x000fe40000011609 */
[----:B------:R-:W-:Y:S01]  /*4b90*/  SEL R0, R24, R0, !P0 ;  /* 0x0000000018007207 */ /* 0x000fe20004000000 */
[----:B------:R-:W-:Y:S01]  /*4ba0*/  IMAD.HI.U32 R12, R11, R16, RZ ;  /* 0x000000100b0c7227 */ /* 0x000fe200078e00ff */
[----:B------:R-:W-:Y:S03]  /*4bb0*/  SEL R9, R25, R9, !P6 ;  /* 0x0000000919097207 */ /* 0x000fe60007000000 */
[-C--:B------:R-:W-:Y:S01]  /*4bc0*/  IMAD.HI.U32 R8, R0, R4.reuse, RZ ;  /* 0x0000000400087227 */ /* 0x080fe200078e00ff */
[----:B------:R-:W-:Y:S03]  /*4bd0*/  SHF.R.U32.HI R12, RZ, R17, R12 ;  /* 0x00000011ff0c7219 */ /* 0x000fe6000001160c */
[----:B------:R-:W-:Y:S01]  /*4be0*/  IMAD.HI.U32 R2, R9, R4, RZ ;  /* 0x0000000409027227 */ /* 0x000fe200078e00ff */
[-C--:B------:R-:W-:Y:S02]  /*4bf0*/  @P2 SHF.R.U32.HI R0, RZ, R5.reuse, R8 ;  /* 0x00000005ff002219 */ /* 0x080fe40000011608 */
[----:B------:R-:W-:Y:S02]  /*4c00*/  SHF.R.U32.HI R8, RZ, R18, R13 ;  /* 0x00000012ff087219 */ /* 0x000fe4000001160d */
[----:B------:R-:W-:Y:S01]  /*4c10*/  @P2 SHF.R.U32.HI R9, RZ, R5, R2 ;  /* 0x00000005ff092219 */ /* 0x000fe20000011602 */
[----:B------:R-:W-:Y:S01]  /*4c20*/  IMAD R0, R40, R0, RZ ;  /* 0x0000000028007224 */ /* 0x000fe200078e02ff */
[----:B------:R-:W-:Y:S02]  /*4c30*/  SEL R8, R10, R8, !P0 ;  /* 0x000000080a087207 */ /* 0x000fe40004000000 */
[----:B------:R-:W-:Y:S01]  /*4c40*/  SEL R2, R11, R12, !P6 ;  /* 0x0000000c0b027207 */ /* 0x000fe20007000000 */
[----:B------:R-:W-:Y:S01]  /*4c50*/  IMAD R12, R40, R9, RZ ;  /* 0x00000009280c7224 */ /* 0x000fe200078e02ff */
[C---:B------:R-:W-:Y:S01]  /*4c60*/  ISETP.GE.AND P0, PT, R8.reuse, R0, PT ;  /* 0x000000000800720c */ /* 0x040fe20003f06270 */
[----:B------:R-:W-:Y:S03]  /*4c70*/  IMAD.HI.U32 R0, R8, R4, RZ ;  /* 0x0000000408007227 */ /* 0x000fe600078e00ff */
[----:B------:R-:W-:Y:S02]  /*4c80*/  ISETP.GE.OR P0, PT, R2, R12, P0 ;  /* 0x0000000c0200720c */ /* 0x000fe40000706670 */
[-C--:B------:R-:W-:Y:S04]  /*4c90*/  SHF.R.U32.HI R0, RZ, R5.reuse, R0 ;  /* 0x00000005ff007219 */ /* 0x080fe80000011600 */
[----:B------:R-:W-:Y:S05]  /*4ca0*/  SEL R13, R8, R0, !P2 ;  /* 0x00000000080d7207 */ /* 0x000fea0005000000 */
[----:B------:R-:W-:Y:S02]  /*4cb0*/  IMAD.MOV R12, RZ, RZ, -R13 ;  /* 0x000000ffff0c7224 */ /* 0x000fe400078e0a0d */
[----:B------:R-:W-:Y:S04]  /*4cc0*/  @!P0 IMAD.HI.U32 R0, R2, R4, RZ ;  /* 0x0000000402008227 */ /* 0x000fe800078e00ff */
[----:B------:R-:W-:Y:S01]  /*4cd0*/  IMAD R12, R40, R12, R8 ;  /* 0x0000000c280c7224 */ /* 0x000fe200078e0208 */
[----:B------:R-:W-:Y:S04]  /*4ce0*/  @!P0 SHF.R.U32.HI R0, RZ, R5, R0 ;  /* 0x00000005ff008219 */ /* 0x000fe80000011600 */
[----:B------:R-:W-:Y:S04]  /*4cf0*/  @!P0 SEL R0, R2, R0, !P2 ;  /* 0x0000000002008207 */ /* 0x000fe80005000000 */
[----:B------:R-:W-:Y:S01]  /*4d00*/  @!P0 IADD3 R13, PT, PT, R13, -R0, RZ ;  /* 0x800000000d0d8210 */ /* 0x000fe20007ffe0ff */
[----:B------:R-:W-:Y:S01]  /*4d10*/  @!P0 IMAD R0, R9, R12, R0 ;  /* 0x0000000c09008224 */ /* 0x000fe200078e0200 */
[----:B------:R-:W-:Y:S01]  /*4d20*/  IADD3 R9, PT, PT, -R8, RZ, RZ ;  /* 0x000000ff08097210 */ /* 0x000fe20007ffe1ff */
[--C-:B------:R-:W-:Y:S02]  /*4d30*/  IMAD.MOV R12, RZ, RZ, -R2.reuse ;  /* 0x000000ffff0c7224 */ /* 0x100fe400078e0a02 */
[----:B------:R-:W-:Y:S02]  /*4d40*/  @!P0 IMAD R8, R13, R40, R2 ;  /* 0x000000280d088224 */ /* 0x000fe400078e0202 */
[----:B------:R-:W-:Y:S02]  /*4d50*/  @!P0 IMAD.MOV.U32 R2, RZ, RZ, R0 ;  /* 0x000000ffff028224 */ /* 0x000fe400078e0000 */
[----:B------:R-:W-:Y:S02]  /*4d60*/  IMAD R11, R3, R12, R11 ;  /* 0x0000000c030b7224 */ /* 0x000fe400078e020b */
[----:B------:R-:W-:Y:S02]  /*4d70*/  IMAD R10, R6, R9, R10 ;  /* 0x00000009060a7224 */ /* 0x000fe400078e020a */
[----:B------:R-:W-:Y:S02]  /*4d80*/  IMAD R11, R2, R3, R11 ;  /* 0x00000003020b7224 */ /* 0x000fe400078e020b */
[----:B------:R-:W-:Y:S02]  /*4d90*/  IMAD R10, R8, R6, R10 ;  /* 0x00000006080a7224 */ /* 0x000fe400078e020a */
.L_x_82:
[----:B------:R-:W-:Y:S05]  /*4da0*/  BRA.U UP2, `(.L_x_83) ;  /* 0x0000000102107547 */ /* 0x000fea000b800000 */
[----:B------:R-:W-:Y:S04]  /*4db0*/  MOV R2, UR22 ;  /* 0x0000001600027c02 */ /* 0x000fe80008000f00 */
[----:B------:R-:W-:Y:S04]  /*4dc0*/  SHF.L.U32 R2, R2, 0x1f, RZ ;  /* 0x0000001f02027819 */ /* 0x000fe800000006ff */
[----:B------:R-:W2:Y:S02]  /*4dd0*/  SYNCS.PHASECHK.TRANS64.TRYWAIT P0, [UR15+0x138], R2 ;  /* 0x00013802ff0075a7 */ /* 0x000ea4000800110f */
[----:B--2---:R-:W-:Y:S05]  /*4de0*/  @!P0 BRA `(.L_x_84) ;  /* 0x0000004000248947 */ /* 0x004fea0003800000 */
.L_x_83:
[----:B------:R-:W-:Y:S01]  /*4df0*/  R2UR UR8, R33 ;  /* 0x00000000210872ca */ /* 0x000fe200000e0000 */
[----:B------:R-:W-:Y:S01]  /*4e00*/  @!P4 VIADD R34, R34, 0x1 ;  /* 0x000000012222c836 */ /* 0x000fe20000000000 */
[----:B------:R-:W-:Y:S01]  /*4e10*/  ISETP.NE.AND P0, PT, R19, RZ, PT ;  /* 0x000000ff1300720c */ /* 0x000fe20003f05270 */
[----:B--2---:R-:W-:Y:S01]  /*4e20*/  IMAD.MOV R0, RZ, RZ, -R32 ;  /* 0x000000ffff007224 */ /* 0x004fe200078e0a20 */
[----:B------:R-:W-:Y:S01]  /*4e30*/  R2UR UR19, R15 ;  /* 0x000000000f1372ca */ /* 0x000fe200000e0000 */
[----:B------:R-:W-:Y:S01]  /*4e40*/  @P5 VIADD R34, R34, 0x1 ;  /* 0x0000000122225836 */ /* 0x000fe20000000000 */
[----:B------:R-:W-:Y:S01]  /*4e50*/  R2UR UR20, R32 ;  /* 0x00000000201472ca */ /* 0x000fe200000e0000 */
[----:B------:R-:W-:Y:S01]  /*4e60*/  IMAD R14, R29, R0, R14 ;  /* 0x000000001d0e7224 */ /* 0x000fe200078e020e */
[----:B------:R-:W-:Y:S02]  /*4e70*/  ISETP.NE.U32.AND P2, PT, RZ, UR4, PT ;  /* 0x00000004ff007c0c */ /* 0x000fe4000bf45070 */
[----:B------:R-:W-:Y:S02]  /*4e80*/  R2UR UR21, R34 ;  /* 0x00000000221572ca */ /* 0x000fe400000e0000 */
[----:B------:R-:W-:Y:S01]  /*4e90*/  R2UR UR18, R14 ;  /* 0x000000000e1272ca */ /* 0x000fe200000e0000 */
[----:B------:R-:W-:Y:S01]  /*4ea0*/  UISETP.GE.AND UP4, UPT, UR8, URZ, UPT ;  /* 0x000000ff0800728c */ /* 0x000fe2000bf86270 */
[----:B------:R-:W-:Y:S01]  /*4eb0*/  ISETP.NE.AND.EX P2, PT, RZ, UR5, PT, P2 ;  /* 0x00000005ff007c0c */ /* 0x000fe2000bf45320 */
[----:B------:R-:W-:Y:S01]  /*4ec0*/  VOTEU.ALL UP2, P0 ;  /* 0x0000000000ff7886 */ /* 0x000fe20000040000 */
[----:B------:R-:W-:Y:S01]  /*4ed0*/  SHF.L.U32 R14, R28, 0x1f, RZ ;  /* 0x0000001f1c0e7819 */ /* 0x000fe200000006ff */
[----:B------:R-:W-:Y:S07]  /*4ee0*/  USHF.L.U32 UR19, UR19, 0x6, URZ ;  /* 0x0000000613137899 */ /* 0x000fee00080006ff */
[----:B------:R-:W-:Y:S02]  /*4ef0*/  @!UP4 UIADD3 UR21, UPT, UPT, -UR21, URZ, URZ ;  /* 0x000000ff1515c290 */ /* 0x000fe4000fffe1ff */
[----:B------:R-:W-:Y:S02]  /*4f00*/  @!UP2 ULOP3.LUT UR21, URZ, UR7, URZ, 0x33, !UPT ;  /* 0x00000007ff15a292 */ /* 0x000fe4000f8e33ff */
[----:B------:R-:W-:Y:S04]  /*4f10*/  USHF.L.U32 UR18, UR18, 0x7, URZ ;  /* 0x0000000712127899 */ /* 0x000fe800080006ff */
[----:B------:R-:W-:Y:S05]  /*4f20*/  IMAD R0, RZ, RZ, -UR21 ;  /* 0x80000015ff007e24 */ /* 0x000fea000f8e02ff */
[----:B------:R-:W-:Y:S11]  /*4f30*/  R2UR UR8, R0 ;  /* 0x00000000000872ca */ /* 0x000ff600000e0000 */
[----:B------:R-:W-:Y:S02]  /*4f40*/  @!UPT UIADD3 URZ, UPT, UPT, URZ, URZ, URZ ;  /* 0x000000fffffff290 */ /* 0x000fe4000fffe0ff */
[----:B------:R-:W-:Y:S01]  /*4f50*/  UIMAD UR20, UR6, UR8, UR20 ;  /* 0x00000008061472a4 */ /* 0x000fe2000f8e0214 */
[----:B------:R-:W-:Y:S11]  /*4f60*/  BRA.U !UP3, `(.L_x_85) ;  /* 0x000000010b347547 */ /* 0x000ff6000b800000 */
[----:B------:R-:W-:Y:S01]  /*4f70*/  UPLOP3.LUT UP0, UPT, UPT, UPT, UP1, 0x80, 0x8 ;  /* 0x000000000008789c */ /* 0x000fe20003f0f010 */
[----:B------:R-:W-:Y:S02]  /*4f80*/  HFMA2 R0, -RZ, RZ, 0, 5.9604644775390625e-08 ;  /* 0x00000001ff007431 */ /* 0x000fe400000001ff */
[----:B------:R-:W-:Y:S03]  /*4f90*/  IMAD.MOV.U32 R98, RZ, RZ, 0x1 ;  /* 0x00000001ff627424 */ /* 0x000fe600078e00ff */
[----:B------:R-:W-:Y:S05]  /*4fa0*/  PLOP3.LUT P0, PT, PT, PT, UP0, 0x80, 0x8 ;  /* 0x000000000008781c */ /* 0x000fea0003f0f008 */
[----:B------:R-:W2:Y:S01]  /*4fb0*/  @UP0 LDCU.64 UR10, c[0x0][0x888] ;  /* 0x00011100ff0a07ac */ /* 0x000ea20008000a00 */
[----:B------:R-:W-:Y:S07]  /*4fc0*/  @UP0 UIMAD UR8, UR45, UR4, URZ ;  /* 0x000000042d0802a4 */ /* 0x000fee000f8e02ff */
[----:B------:R-:W-:Y:S01]  /*4fd0*/  @!P0 PRMT R98, R0, 0x7610, R98 ;  /* 0x0000761000628816 */ /* 0x000fe20000000062 */
[----:B--2---:R-:W-:Y:S03]  /*4fe0*/  @UP0 UIMAD.WIDE UR10, UR8, 0x4, UR10 ;  /* 0x00000004080a08a5 */ /* 0x004fe6000f8e020a */
[----:B------:R-:W2:Y:S03]  /*4ff0*/  @!UP0 LDCU UR8, c[0x0][0x880] ;  /* 0x00011000ff0887ac */ /* 0x000ea60008000800 */
[----:B------:R-:W-:Y:S01]  /*5000*/  IMAD.U32 R8, RZ, RZ, UR10 ;  /* 0x0000000aff087e24 */ /* 0x000fe2000f8e00ff */
[----:B------:R-:W-:Y:S05]  /*5010*/  MOV R9, UR11 ;  /* 0x0000000b00097c02 */ /* 0x000fea0008000f00 */
[----:B-----5:R3:W5:Y:S02]  /*5020*/  @P0 LDG.E R49, desc[UR46][R8.64] ;  /* 0x0000002e08310981 */ /* 0x020764000c1e1900 */
[----:B--23--:R-:W-:Y:S07]  /*5030*/  @!P0 IMAD.U32 R49, RZ, RZ, UR8 ;  /* 0x00000008ff318e24 */ /* 0x00cfee000f8e00ff */
.L_x_85:
[----:B-----5:R-:W-:Y:S01]  /*5040*/  @!P2 FSETP.EQ.AND P0, PT, R49, RZ, PT ;  /* 0x000000ff3100a20b */ /* 0x020fe20003f02000 */
[----:B------:R-:W-:Y:S01]  /*5050*/  @!UPT UIADD3 URZ, UPT, UPT, URZ, URZ, URZ ;  /* 0x000000fffffff290 */ /* 0x000fe2000fffe0ff */
[----:B------:R-:W-:Y:S11]  /*5060*/  @!P2 BRA `(.L_x_86) ;  /* 0x000000000014a947 */ /* 0x000ff60003800000 */
[----:B------:R-:W-:Y:S02]  /*5070*/  LOP3.LUT P2, RZ, R98, 0xff, RZ, 0xc0, !PT ;  /* 0x000000ff62ff7812 */ /* 0x000fe4000784c0ff */
[----:B------:R-:W-:Y:S04]  /*5080*/  PLOP3.LUT P0, PT, PT, PT, UP0, 0x80, 0x8 ;  /* 0x000000000008781c */ /* 0x000fe80003f0f008 */
[----:B------:R-:W-:Y:S07]  /*5090*/  PLOP3.LUT P0, PT, P0, PT, PT, 0x8, 0x80 ;  /* 0x000000000080781c */ /* 0x000fee000070e170 */
[----:B------:R-:W-:Y:S11]  /*50a0*/  @P2 FSETP.EQ.AND P0, PT, R49, RZ, PT ;  /* 0x000000ff3100220b */ /* 0x000ff60003f02000 */
[----:B------:R-:W-:Y:S02]  /*50b0*/  @!UPT UIADD3 URZ, UPT, UPT, URZ, URZ, URZ ;  /* 0x000000fffffff290 */ /* 0x000fe4000fffe0ff */
.L_x_86:
[----:B------:R-:W2:Y:S01]  /*50c0*/  SYNCS.PHASECHK.TRANS64.TRYWAIT P2, [UR15+0x120], R14 ;  /* 0x0001200eff0075a7 */ /* 0x000ea2000804110f */
[----:B------:R-:W-:Y:S04]  /*50d0*/  ELECT P4, URZ, PT ;  /* 0x0000000000ff782f */ /* 0x000fe80003880000 */
[----:B------:R-:W-:Y:S11]  /*50e0*/  PLOP3.LUT P4, PT, P0, P4, PT, 0xf2, 0x2f ;  /* 0x00000000002f781c */ /* 0x000ff60000789e72 */
[----:B------:R-:W-:Y:S02]  /*50f0*/  @!UPT UIADD3 URZ, UPT, UPT, URZ, URZ, URZ ;  /* 0x000000fffffff290 */ /* 0x000fe4000fffe0ff */
[----:B-1----:R-:W-:Y:S05]  /*5100*/  @!P4 IADD3 R8, P0, PT, R30, 0x580, RZ ;  /* 0x000005801e08c810 */ /* 0x002fea0007f1e0ff */
[----:B------:R-:W-:Y:S01]  /*5110*/  @!P4 IMAD.X R2, RZ, RZ, R31, P0 ;  /* 0x000000ffff02c224 */ /* 0x000fe200000e061f */
[----:B--2---:R-:W-:Y:S07]  /*5120*/  @!P2 BRA `(.L_x_87) ;  /* 0x0000003c006ca947 */ /* 0x004fee0003800000 */
.L_x_172:
[----:B------:R-:W2:Y:S01]  /*5130*/  LDC.64 R12, c[0x0][0xb18] ;  /* 0x0002c600ff0c7b82 */ /* 0x000ea20000000a00 */
[----:B------:R-:W-:Y:S01]  /*5140*/  @!P4 R2UR UR8, R2 ;  /* 0x000000000208c2ca */ /* 0x000fe200000e0000 */
[----:B------:R-:W-:Y:S01]  /*5150*/  VOTEU.ALL UP2, P4 ;  /* 0x0000000000ff7886 */ /* 0x000fe20002040000 */
[----:B------:R-:W-:Y:S01]  /*5160*/  @!P4 R2UR UR9, R8 ;  /* 0x000000000809c2ca */ /* 0x000fe200000e0000 */
[----:B-1----:R-:W-:Y:S01]  /*5170*/  @!P4 IMAD.MOV.U32 R0, RZ, RZ, 0x1000 ;  /* 0x00001000ff00c424 */ /* 0x002fe200078e00ff */
[----:B------:R-:W-:Y:S03]  /*5180*/  UMOV UR10, 0x0 ;  /* 0x00000000000a7882 */ /* 0x000fe60000000000 */
[----:B------:R-:W1:Y:S01]  /*5190*/  @!P1 LDC R2, c[0x0][0xb0c] ;  /* 0x0002c300ff029b82 */ /* 0x000e620000000800 */
[----:B------:R-:W-:Y:S01]  /*51a0*/  @!UP2 UIADD3 UR16, UPT, UPT, UR15, 0x200, URZ ;  /* 0x000002000f10a890 */ /* 0x000fe2000fffe0ff */
[----:B------:R-:W-:Y:S01]  /*51b0*/  @P3 SHF.R.U32.HI R20, RZ, 0x10, R21 ;  /* 0x00000010ff143819 */ /* 0x000fe20000011615 */
[----:B------:R-:W-:Y:S01]  /*51c0*/  VOTEU.ALL UP2, P4 ;  /* 0x0000000000ff7886 */ /* 0x000fe20002040000 */
[----:B------:R-:W-:Y:S02]  /*51d0*/  UMOV UR11, 0x10000000 ;  /* 0x10000000000b7882 */ /* 0x000fe40000000000 */
[----:B------:R-:W-:Y:S01]  /*51e0*/  @P3 R2UR UR45, R20 ;  /* 0x00000000142d32ca */ /* 0x000fe200000e0000 */
[----:B------:R-:W-:Y:S02]  /*51f0*/  IMAD.U32 R9, RZ, RZ, UR8 ;  /* 0x00000008ff097e24 */ /* 0x000fe4000f8e00ff */
[----:B------:R-:W-:Y:S03]  /*5200*/  IMAD.U32 R8, RZ, RZ, UR9 ;  /* 0x00000009ff087e24 */ /* 0x000fe6000f8e00ff */
[----:B------:R-:W-:Y:S02]  /*5210*/  @!P4 R2UR UR13, R9 ;  /* 0x00000000090dc2ca */ /* 0x000fe400000e0000 */
[----:B------:R-:W-:Y:S02]  /*5220*/  @!P4 R2UR UR12, R8 ;  /* 0x00000000080cc2ca */ /* 0x000fe400000e0000 */
[----:B------:R-:W3:Y:S11]  /*5230*/  LDC.64 R8, c[0x0][0xb10] ;  /* 0x0002c400ff087b82 */ /* 0x000ef60000000a00 */
[----:B------:R4:W-:Y:S01]  /*5240*/  @!UP2 UTMALDG.4D [UR16], [UR12], desc[UR10] ;  /* 0x00000a100c00a5b4 */ /* 0x0009e20008019000 */
[----:B------:R5:W-:Y:S01]  /*5250*/  @!P4 SYNCS.ARRIVE.TRANS64.RED.A0TR RZ, [UR15+0x110], R0 ;  /* 0x00011000ffffc9a7 */ /* 0x000be2000830040f */
[C---:B---3--:R-:W-:Y:S01]  /*5260*/  @!P1 IMAD.HI.U32 R8, R11.reuse, R8, RZ ;  /* 0x000000080b089227 */ /* 0x048fe200078e00ff */
[----:B--2---:R-:W-:Y:S02]  /*5270*/  @!P1 ISETP.NE.AND P0, PT, R12, 0x1, PT ;  /* 0x000000010c00980c */ /* 0x004fe40003f05270 */
[----:B-1----:R-:W-:Y:S01]  /*5280*/  @!P1 ISETP.NE.AND P2, PT, R2, 0x1, PT ;  /* 0x000000010200980c */ /* 0x002fe20003f45270 */
[----:B------:R-:W-:Y:S01]  /*5290*/  SYNCS.ARRIVE.TRANS64.RED.A1T0 RZ, [UR48], RZ ;  /* 0x000000ffffff79a7 */ /* 0x000fe20008100430 */
[C---:B------:R-:W-:Y:S01]  /*52a0*/  @!P1 IMAD.HI.U32 R13, R10.reuse, R13, RZ ;  /* 0x0000000d0a0d9227 */ /* 0x040fe200078e00ff */
[----:B------:R-:W-:Y:S04]  /*52b0*/  @!P1 SHF.R.U32.HI R8, RZ, R9, R8 ;  /* 0x00000009ff089219 */ /* 0x000fe80000011608 */
[----:B------:R-:W-:Y:S01]  /*52c0*/  @!P1 SEL R8, R11, R8, !P2 ;  /* 0x000000080b089207 */ /* 0x000fe20005000000 */
[----:B------:R-:W1:Y:S01]  /*52d0*/  SYNCS.PHASECHK.TRANS64.TRYWAIT P5, [UR15+0x128], R14 ;  /* 0x0001280eff0075a7 */ /* 0x000e6200080a110f */
[----:B-----5:R-:W2:Y:S02]  /*52e0*/  @!P1 LDC R0, c[0x0][0xb20] ;  /* 0x0002c800ff009b82 */ /* 0x020ea40000000800 */
[----:B--2---:R-:W-:Y:S04]  /*52f0*/  @!P1 SHF.R.U32.HI R0, RZ, R0, R13 ;  /* 0x00000000ff009219 */ /* 0x004fe8000001160d */
[----:B------:R-:W-:Y:S05]  /*5300*/  @!P1 SEL R9, R10, R0, !P0 ;  /* 0x000000000a099207 */ /* 0x000fea0004000000 */
[----:B------:R-:W-:Y:S02]  /*5310*/  @!P1 IMAD.IADD R0, R9, 0x1, -R8 ;  /* 0x0000000109009824 */ /* 0x000fe400078e0a08 */
[----:B------:R-:W-:Y:S02]  /*5320*/  @!P1 IMAD.IADD R8, R8, 0x1, -R9 ;  /* 0x0000000108089824 */ /* 0x000fe400078e0a09 */
[----:B------:R-:W-:Y:S02]  /*5330*/  @!P1 IMAD R11, R0, R2, R11 ;  /* 0x00000002000b9224 */ /* 0x000fe400078e020b */
[----:B------:R-:W-:Y:S01]  /*5340*/  @!P1 IMAD R10, R8, R12, R10 ;  /* 0x0000000c080a9224 */ /* 0x000fe200078e020a */
[----:B-1--4-:R-:W-:Y:S06]  /*5350*/  @!P5 BRA `(.L_x_88) ;  /* 0x0000003800f8d947 */ /* 0x012fec0003800000 */
.L_x_174:
[----:B------:R-:W-:Y:S01]  /*5360*/  @!P4 IADD3 R2, P0, PT, R30, 0x580, RZ ;  /* 0x000005801e02c810 */ /* 0x000fe20007f1e0ff */
[----:B------:R-:W-:Y:S01]  /*5370*/  VOTEU.ALL UP2, P4 ;  /* 0x0000000000ff7886 */ /* 0x000fe20002040000 */
[----:B------:R-:W-:Y:S01]  /*5380*/  UMOV UR26, 0x0 ;  /* 0x00000000001a7882 */ /* 0x000fe20000000000 */
[----:B------:R-:W-:Y:S01]  /*5390*/  UMOV UR27, 0x10000000 ;  /* 0x10000000001b7882 */ /* 0x000fe20000000000 */
[----:B------:R-:W-:Y:S01]  /*53a0*/  @!P4 R2UR UR9, R2 ;  /* 0x000000000209c2ca */ /* 0x000fe200000e0000 */
[----:B-1----:R-:W-:Y:S01]  /*53b0*/  @!P4 IMAD.X R0, RZ, RZ, R31, P0 ;  /* 0x000000ffff00c224 */ /* 0x002fe200000e061f */
[----:B------:R-:W-:Y:S01]  /*53c0*/  @!UP2 UIADD3 UR10, UPT, UPT, UR18, 0x40, URZ ;  /* 0x00000040120aa890 */ /* 0x000fe2000fffe0ff */
[----:B------:R-:W-:Y:S01]  /*53d0*/  LOP3.LUT R28, R28, 0x1, RZ, 0x3c, !PT ;  /* 0x000000011c1c7812 */ /* 0x000fe200078e3cff */
[----:B------:R-:W-:Y:S01]  /*53e0*/  UMOV UR11, UR19 ;  /* 0x00000013000b7c82 */ /* 0x000fe20008000000 */
[----:B------:R-:W-:Y:S01]  /*53f0*/  UMOV UR12, UR20 ;  /* 0x00000014000c7c82 */ /* 0x000fe20008000000 */
[----:B------:R-:W-:Y:S01]  /*5400*/  @!P4 R2UR UR8, R0 ;  /* 0x000000000008c2ca */ /* 0x000fe200000e0000 */
[----:B------:R-:W-:Y:S01]  /*5410*/  UMOV UR13, UR21 ;  /* 0x00000015000d7c82 */ /* 0x000fe20008000000 */
[----:B------:R-:W-:Y:S01]  /*5420*/  LOP3.LUT R27, R27, 0x1, RZ, 0x3c, !PT ;  /* 0x000000011b1b7812 */ /* 0x000fe200078e3cff */
[----:B------:R-:W-:Y:S02]  /*5430*/  IMAD.IADD R14, R10, 0x1, R96 ;  /* 0x000000010a0e7824 */ /* 0x000fe400078e0260 */
[----:B------:R-:W-:Y:S02]  /*5440*/  IMAD.IADD R15, R11, 0x1, R97 ;  /* 0x000000010b0f7824 */ /* 0x000fe400078e0261 */
[----:B------:R-:W-:Y:S01]  /*5450*/  IMAD.U32 R8, RZ, RZ, UR9 ;  /* 0x00000009ff087e24 */ /* 0x000fe2000f8e00ff */
[----:B------:R-:W-:Y:S04]  /*5460*/  @!UP2 UIADD3 UR9, UPT, UPT, UR15, 0x118, URZ ;  /* 0x000001180f09a890 */ /* 0x000fe8000fffe0ff */
[----:B------:R-:W-:Y:S01]  /*5470*/  @!P4 R2UR UR24, R8 ;  /* 0x000000000818c2ca */ /* 0x000fe200000e0000 */
[----:B------:R-:W-:Y:S01]  /*5480*/  IMAD.U32 R9, RZ, RZ, UR8 ;  /* 0x00000008ff097e24 */ /* 0x000fe2000f8e00ff */
[----:B------:R-:W-:Y:S01]  /*5490*/  @!UP2 UIADD3 UR8, UPT, UPT, UR15, 0x1200, URZ ;  /* 0x000012000f08a890 */ /* 0x000fe2000fffe0ff */
[----:B------:R-:W-:Y:S03]  /*54a0*/  VOTEU.ALL UP2, P4 ;  /* 0x0000000000ff7886 */ /* 0x000fe60002040000 */
[----:B------:R-:W-:Y:S11]  /*54b0*/  @!P4 R2UR UR25, R9 ;  /* 0x000000000919c2ca */ /* 0x000ff600000e0000 */
[----:B------:R-:W-:Y:S02]  /*54c0*/  @!UPT UIADD3 URZ, UPT, UPT, URZ, URZ, URZ ;  /* 0x000000fffffff290 */ /* 0x000fe4000fffe0ff */
[----:B------:R3:W-:Y:S01]  /*54d0*/  @!UP2 UTMALDG.4D [UR8], [UR24], desc[UR26] ;  /* 0x00001a081800a5b4 */ /* 0x0007e20008019000 */
[----:B------:R3:W-:Y:S01]  /*54e0*/  @!P4 SYNCS.ARRIVE.TRANS64.RED.A0TR RZ, [UR15+0x118], R26 ;  /* 0x0001181affffc9a7 */ /* 0x0007e2000830040f */
[----:B------:R-:W-:Y:S01]  /*54f0*/  UPLOP3.LUT UP2, UPT, UPT, UPT, UPT, 0x80, 0x8 ;  /* 0x000000000008789c */ /* 0x000fe20003f4f070 */
[----:B------:R-:W-:Y:S01]  /*5500*/  SYNCS.ARRIVE.TRANS64.RED.A1T0 RZ, [UR23], RZ ;  /* 0x000000ffffff79a7 */ /* 0x000fe20008100417 */
[----:B------:R-:W-:Y:S09]  /*5510*/  @P3 BRA `(.L_x_89) ;  /* 0xfffffff000943947 */ /* 0x000ff2000383ffff */
[----:B------:R-:W-:-:S04]  /*5520*/  SHF.L.U32 R2, R28, 0x1f, RZ ;  /* 0x0000001f1c027819 */ /* 0x000fc800000006ff */
[----:B------:R-:W1:Y:S02]  /*5530*/  SYNCS.PHASECHK.TRANS64.TRYWAIT P0, [UR15+0x120], R2 ;  /* 0x00012002ff0075a7 */ /* 0x000e64000800110f */
[----:B-1----:R-:W-:Y:S05]  /*5540*/  @!P0 BRA `(.L_x_90) ;  /* 0x0000003800948947 */ /* 0x002fea0003800000 */
.L_x_176:
[----:B-1----:R-:W-:-:S07]  /*5550*/  MOV R0, UR15 ;  /* 0x0000000f00007c02 */ /* 0x002fce0008000f00 */
.L_x_91:
[----:B-1----:R-:W-:-:S04]  /*5560*/  SHF.L.U32 R2, R28, 0x1f, RZ ;  /* 0x0000001f1c027819 */ /* 0x002fc800000006ff */
[----:B------:R1:W2:Y:S03]  /*5570*/  SYNCS.PHASECHK.TRANS64.TRYWAIT P0, [R0+URZ+0x128], R2 ;  /* 0x00012802000075a7 */ /* 0x0002a600080011ff */
[----:B--2---:R-:W-:Y:S05]  /*5580*/  @!P0 NANOSLEEP.SYNCS 0x989680 ;  /* 0x009896800000895d */ /* 0x004fea0003900000 */
[----:B------:R-:W2:Y:S02]  /*5590*/  @!P0 SYNCS.PHASECHK.TRANS64 P0, [R0+URZ+0x128], R2 ;  /* 0x00012802000085a7 */ /* 0x000ea400080010ff */
[----:B--23--:R-:W-:Y:S05]  /*55a0*/  @P0 EXIT ;  /* 0x000000000000094d */ /* 0x00cfea0003800000 */
[----:B------:R-:W-:Y:S05]  /*55b0*/  BRA `(.L_x_91) ;  /* 0xfffffffc00e87947 */ /* 0x000fea000383ffff */
.L_x_80:
[----:B------:R-:W-:-:S06]  /*55c0*/  UISETP.GE.AND UP1, UPT, UR4, 0x4, UPT ;  /* 0x000000040400788c */ /* 0x000fcc000bf26270 */
[----:B------:R-:W-:-:S13]  /*55d0*/  PLOP3.LUT P0, PT, PT, PT, UP1, 0x80, 0x8 ;  /* 0x000000000008781c */ /* 0x000fda0003f0f018 */
[----:B-1----:R-:W-:Y:S05]  /*55e0*/  @!P0 EXIT ;  /* 0x000000000000894d */ /* 0x002fea0003800000 */
[----:B------:R-:W-:Y:S01]  /*55f0*/  BAR.SYNC.DEFER_BLOCKING 0x6, 0xa0 ;  /* 0x0182800000007b1d */ /* 0x000fe20000010000 */
[C---:B------:R-:W-:Y:S01]  /*5600*/  IMAD.SHL.U32 R4, R108.reuse, 0x40, RZ ;  /* 0x000000406c047824 */ /* 0x040fe200078e00ff */
[----:B------:R-:W-:Y:S01]  /*5610*/  SHF.R.S32.HI R6, RZ, 0x1f, R111 ;  /* 0x0000001fff067819 */ /* 0x000fe2000001146f */
[C---:B------:R-:W-:Y:S01]  /*5620*/  IMAD.SHL.U32 R107, R108.reuse, 0x20, RZ ;  /* 0x000000206c6b7824 */ /* 0x040fe200078e00ff */
[C---:B------:R-:W-:Y:S01]  /*5630*/  LOP3.LUT R109, R108.reuse, 0x60, RZ, 0xc0, !PT ;  /* 0x000000606c6d7812 */ /* 0x040fe200078ec0ff */
[----:B------:R-:W-:Y:S01]  /*5640*/  IMAD.SHL.U32 R5, R108, 0x2, RZ ;  /* 0x000000026c057824 */ /* 0x000fe200078e00ff */
[----:B------:R-:W-:Y:S02]  /*5650*/  UMOV UR51, 0x400 ;  /* 0x0000040000337882 */ /* 0x000fe40000000000 */
[----:B------:R-:W1:Y:S01]  /*5660*/  LDC R102, c[0x0][0x370] ;  /* 0x0000dc00ff667b82 */ /* 0x000e620000000800 */
[----:B------:R-:W-:Y:S01]  /*5670*/  ULEA UR51, UR48, UR51, 0x18 ;  /* 0x0000003330337291 */ /* 0x000fe2000f8ec0ff */
[----:B------:R-:W-:Y:S01]  /*5680*/  LOP3.LUT R0, R4, 0x180, RZ, 0xc0, !PT ;  /* 0x0000018004007812 */ /* 0x000fe200078ec0ff */
[----:B------:R-:W-:Y:S01]  /*5690*/  IMAD.U32 R46, R108, 0x10000, RZ ;  /* 0x000100006c2e7824 */ /* 0x000fe200078e00ff */
[----:B------:R-:W-:Y:S01]  /*56a0*/  LOP3.LUT R107, R107, 0xc00, RZ, 0xc0, !PT ;  /* 0x00000c006b6b7812 */ /* 0x000fe200078ec0ff */
[----:B------:R-:W-:Y:S01]  /*56b0*/  UIADD3 UR4, UPT, UPT, UR51, 0x2200, URZ ;  /* 0x0000220033047890 */ /* 0x000fe2000fffe0ff */
[----:B------:R-:W-:Y:S01]  /*56c0*/  LOP3.LUT R5, R0, 0x20, R5, 0xf8, !PT ;  /* 0x0000002000057812 */ /* 0x000fe200078ef805 */
[C---:B------:R-:W-:Y:S01]  /*56d0*/  IMAD.SHL.U32 R0, R108.reuse, 0x8, RZ ;  /* 0x000000086c007824 */ /* 0x040fe200078e00ff */
[----:B------:R-:W2:Y:S01]  /*56e0*/  LDC R42, c[0x0][0xb0c] ;  /* 0x0002c300ff2a7b82 */ /* 0x000ea20000000800 */
[----:B------:R-:W-:Y:S01]  /*56f0*/  LOP3.LUT R107, R107, 0x40, R4, 0xf8, !PT ;  /* 0x000000406b6b7812 */ /* 0x000fe200078ef804 */
[----:B------:R-:W-:Y:S01]  /*5700*/  IMAD.MOV.U32 R45, RZ, RZ, RZ ;  /* 0x000000ffff2d7224 */ /* 0x000fe200078e00ff */
[----:B------:R-:W-:Y:S01]  /*5710*/  LOP3.LUT R108, R108, 0x2, RZ, 0xc0, !PT ;  /* 0x000000026c6c7812 */ /* 0x000fe200078ec0ff */
[----:B------:R-:W-:Y:S01]  /*5720*/  IMAD.MOV.U32 R106, RZ, RZ, RZ ;  /* 0x000000ffff6a7224 */ /* 0x000fe200078e00ff */
[----:B------:R-:W-:-:S02]  /*5730*/  LEA.HI R111, R6, R111, RZ, 0x7 ;  /* 0x0000006f066f7211 */ /* 0x000fc400078f38ff */
[----:B------:R-:W-:Y:S02]  /*5740*/  CS2R R104, SRZ ;  /* 0x0000000000687805 */ /* 0x000fe4000001ff00 */
[----:B------:R-:W-:Y:S01]  /*5750*/  LOP3.LUT R0, R5, 0x30, R0, 0x78, !PT ;  /* 0x0000003005007812 */ /* 0x000fe200078e7800 */
[----:B------:R-:W3:Y:S01]  /*5760*/  LDC R100, c[0x0][0xb20] ;  /* 0x0002c800ff647b82 */ /* 0x000ee20000000800 */
[----:B------:R-:W4:Y:S01]  /*5770*/  LDS R2, [UR51+0x190] ;  /* 0x00019033ff027984 */ /* 0x000f220008000800 */
[----:B------:R-:W-:Y:S01]  /*5780*/  LOP3.LUT R107, R107, 0x200, R4, 0xf8, !PT ;  /* 0x000002006b6b7812 */ /* 0x000fe200078ef804 */
[----:B------:R-:W-:Y:S01]  /*5790*/  IMAD.MOV.U32 R103, RZ, RZ, RZ ;  /* 0x000000ffff677224 */ /* 0x000fe200078e00ff */
[----:B------:R-:W-:Y:S01]  /*57a0*/  LOP3.LUT R46, R46, 0x600000, RZ, 0xc0, !PT ;  /* 0x006000002e2e7812 */ /* 0x000fe200078ec0ff */
[----:B------:R-:W-:Y:S01]  /*57b0*/  IMAD.MOV R112, RZ, RZ, -R108 ;  /* 0x000000ffff707224 */ /* 0x000fe200078e0a6c */
[----:B------:R-:W-:Y:S01]  /*57c0*/  LOP3.LUT R107, R107, R0, RZ, 0xfc, !PT ;  /* 0x000000006b6b7212 */ /* 0x000fe200078efcff */
[----:B------:R-:W-:Y:S01]  /*57d0*/  IMAD.U32 R113, RZ, RZ, UR4 ;  /* 0x00000004ff717e24 */ /* 0x000fe2000f8e00ff */
[----:B------:R-:W1:Y:S01]  /*57e0*/  LDC R41, c[0x0][0xb30] ;  /* 0x0002cc00ff297b82 */ /* 0x000e620000000800 */
[----:B------:R-:W-:Y:S01]  /*57f0*/  SHF.R.S32.HI R111, RZ, 0x7, R111 ;  /* 0x00000007ff6f7819 */ /* 0x000fe2000001146f */
[----:B------:R-:W1:Y:S01]  /*5800*/  LDCU.64 UR54, c[0x0][0x348] ;  /* 0x00006900ff3677ac */ /* 0x000e620008000a00 */
[----:B------:R-:W1:Y:S05]  /*5810*/  LDCU.64 UR36, c[0x0][0x888] ;  /* 0x00011100ff2477ac */ /* 0x000e6a0008000a00 */
[----:B------:R-:W1:Y:S01]  /*5820*/  LDC R99, c[0x0][0x388] ;  /* 0x0000e200ff637b82 */ /* 0x000e620000000800 */
[----:B------:R-:W1:Y:S01]  /*5830*/  LDCU.64 UR38, c[0x0][0x890] ;  /* 0x00011200ff2677ac */ /* 0x000e620008000a00 */
[----:B------:R-:W-:-:S06]  /*5840*/  UIADD3 UR50, UPT, UPT, UR51, 0x200, URZ ;  /* 0x0000020033327890 */ /* 0x000fcc000fffe0ff */
[----:B------:R-:W1:Y:S08]  /*5850*/  LDC.64 R94, c[0x0][0xb10] ;  /* 0x0002c400ff5e7b82 */ /* 0x000e700000000a00 */
[----:B------:R-:W1:Y:S08]  /*5860*/  LDC.64 R38, c[0x0][0xb18] ;  /* 0x0002c600ff267b82 */ /* 0x000e700000000a00 */
[----:B------:R-:W1:Y:S01]  /*5870*/  LDC.64 R36, c[0x0][0xb28] ;  /* 0x0002ca00ff247b82 */ /* 0x000e620000000a00 */
[C---:B----4-:R-:W-:Y:S01]  /*5880*/  VIADD R3, R2.reuse, 0x80 ;  /* 0x0000008002037836 */ /* 0x050fe20000000000 */
[----:B------:R-:W-:-:S04]  /*5890*/  LOP3.LUT R2, R2, 0xffff, RZ, 0xc0, !PT ;  /* 0x0000ffff02027812 */ /* 0x000fc800078ec0ff */
[----:B------:R-:W-:Y:S02]  /*58a0*/  LOP3.LUT R3, R3, 0xffff, RZ, 0xc0, !PT ;  /* 0x0000ffff03037812 */ /* 0x000fe400078ec0ff */
[----:B------:R-:W4:Y:S03]  /*58b0*/  LDC.64 R92, c[0x0][0x8b0] ;  /* 0x00022c00ff5c7b82 */ /* 0x000f260000000a00 */
[----:B------:R1:W-:Y:S05]  /*58c0*/  STL.64 [R1], R2 ;  /* 0x0000000201007387 */ /* 0x0003ea0000100a00 */
[----:B------:R-:W1:Y:S08]  /*58d0*/  LDC.64 R82, c[0x0][0x8a8] ;  /* 0x00022a00ff527b82 */ /* 0x000e700000000a00 */
[----:B--23--:R-:W1:Y:S02]  /*58e0*/  LDC R101, c[0x0][0x374] ;  /* 0x0000dd00ff657b82 */ /* 0x00ce640000000800 */
.L_x_118:
[----:B-1----:R-:W-:Y:S04]  /*58f0*/  SHF.L.U32 R2, R105, 0x1f, RZ ;  /* 0x0000001f69027819 */ /* 0x002fe800000006ff */
[----:B------:R-:W1:Y:S02]  /*5900*/  SYNCS.PHASECHK.TRANS64.TRYWAIT P0, [UR51+0x140], R2 ;  /* 0x00014002ff0075a7 */ /* 0x000e640008001133 */
[----:B-1----:R-:W-:Y:S05]  /*5910*/  @!P0 BRA `(.L_x_92) ;  /* 0x0000003400b88947 */ /* 0x002fea0003800000 */
.L_x_178:
[----:B------:R-:W2:Y:S01]  /*5920*/  LDS.128 R8, [UR51+0x180] ;  /* 0x00018033ff087984 */ /* 0x000ea20008000c00 */
[----:B------:R-:W-:Y:S01]  /*5930*/  UIADD3 UR4, UPT, UPT, UR51, 0x148, URZ ;  /* 0x0000014833047890 */ /* 0x000fe2000fffe0ff */
[----:B-1----:R-:W-:Y:S01]  /*5940*/  IMAD R0, R45, 0x4, R1 ;  /* 0x000000042d007824 */ /* 0x002fe200078e0201 */
[-C--:B------:R-:W-:Y:S02]  /*5950*/  IABS R5, R111.reuse ;  /* 0x0000006f00057213 */ /* 0x080fe40000000000 */
[----:B------:R-:W-:Y:S01]  /*5960*/  UPRMT UR4, URZ, 0x654, UR4 ;  /* 0x00000654ff047896 */ /* 0x000fe20008000004 */
[----:B------:R-:W-:Y:S01]  /*5970*/  IABS R2, R111 ;  /* 0x0000006f00027213 */ /* 0x000fe20000000000 */
[----:B------:R-:W1:Y:S01]  /*5980*/  I2F.RP R6, R5 ;  /* 0x0000000500067306 */ /* 0x000e620000209400 */
[----:B------:R-:W-:Y:S01]  /*5990*/  @!PT LDS RZ, [RZ] ;  /* 0x00000000fffff984 */ /* 0x000fe20000000800 */
[----:B------:R-:W-:Y:S01]  /*59a0*/  @!PT LDS RZ, [RZ] ;  /* 0x00000000fffff984 */ /* 0x000fe20000000800 */
[----:B------:R-:W-:Y:S01]  /*59b0*/  @!PT LDS RZ, [RZ] ;  /* 0x00000000fffff984 */ /* 0x000fe20000000800 */
[----:B------:R-:W-:Y:S01]  /*59c0*/  @!PT LDS RZ, [RZ] ;  /* 0x00000000fffff984 */ /* 0x000fe20000000800 */
[----:B------:R3:W-:Y:S06]  /*59d0*/  MEMBAR.ALL.CTA ;  /* 0x0000000000007992 */ /* 0x0007ec0000008000 */
[----:B---3--:R-:W3:Y:S01]  /*59e0*/  FENCE.VIEW.ASYNC.S ;  /* 0x00000000000073c6 */ /* 0x008ee20000000000 */
[----:B------:R-:W-:Y:S02]  /*59f0*/  IABS R3, R14 ;  /* 0x0000000e00037213 */ /* 0x000fe40000000000 */
[----:B------:R-:W-:Y:S01]  /*5a00*/  IADD3 R2, PT, PT, RZ, -R2, RZ ;  /* 0x80000002ff027210 */ /* 0x000fe20007ffe0ff */
[----:B---3--:R-:W-:Y:S04]  /*5a10*/  SYNCS.ARRIVE.TRANS64.RED.A1T0 RZ, [UR4], RZ ;  /* 0x000000ffffff79a7 */ /* 0x008fe80008100404 */
[----:B------:R3:W5:Y:S01]  /*5a20*/  LDL R16, [R0] ;  /* 0x0000000000107983 */ /* 0x0007620000100800 */
[----:B--2---:R-:W-:Y:S01]  /*5a30*/  LOP3.LUT P5, RZ, R10, 0x1, RZ, 0xc0, !PT ;  /* 0x000000010aff7812 */ /* 0x004fe200078ac0ff */
[----:B-1----:R-:W1:Y:S03]  /*5a40*/  MUFU.RCP R6, R6 ;  /* 0x0000000600067308 */ /* 0x002e660000001000 */
[----:B------:R-:W-:Y:S09]  /*5a50*/  P2R R114, PR, RZ, 0x20 ;  /* 0x00000020ff727803 */ /* 0x000ff20000000000 */
[----:B------:R-:W-:Y:S02]  /*5a60*/  @P5 MOV R44, R8 ;  /* 0x00000008002c5202 */ /* 0x000fe40000000f00 */
[----:B------:R-:W-:Y:S02]  /*5a70*/  @P5 LOP3.LUT R43, R9, 0xffff, RZ, 0xc0, !PT ;  /* 0x0000ffff092b5812 */ /* 0x000fe400078ec0ff */
[----:B---3--:R-:W-:Y:S01]  /*5a80*/  IABS R0, R99 ;  /* 0x0000006300007213 */ /* 0x008fe20000000000 */
[----:B-1----:R-:W-:Y:S03]  /*5a90*/  VIADD R6, R6, 0xffffffe ;  /* 0x0ffffffe06067836 */ /* 0x002fe60000000000 */
[----:B------:R-:W-:Y:S10]  /*5aa0*/  I2F.RP R4, R0 ;  /* 0x0000000000047306 */ /* 0x000ff40000209400 */
[----:B------:R-:W1:Y:S02]  /*5ab0*/  F2I.FTZ.U32.TRUNC.NTZ R7, R6 ;  /* 0x0000000600077305 */ /* 0x000e64000021f000 */
[--C-:B-1----:R-:W-:Y:S02]  /*5ac0*/  IMAD.MOV R12, RZ, RZ, -R7.reuse ;  /* 0x000000ffff0c7224 */ /* 0x102fe400078e0a07 */
[----:B------:R-:W-:Y:S02]  /*5ad0*/  IMAD.MOV.U32 R6, RZ, RZ, RZ ;  /* 0x000000ffff067224 */ /* 0x000fe400078e00ff */
[----:B------:R-:W-:Y:S04]  /*5ae0*/  IMAD R12, R12, R5, RZ ;  /* 0x000000050c0c7224 */ /* 0x000fe800078e02ff */
[----:B------:R-:W-:Y:S06]  /*5af0*/  IMAD.HI.U32 R12, R7, R12, R6 ;  /* 0x0000000c070c7227 */ /* 0x000fec00078e0006 */
[----:B------:R-:W-:Y:S04]  /*5b00*/  IMAD.HI.U32 R12, R12, R3, RZ ;  /* 0x000000030c0c7227 */ /* 0x000fe800078e00ff */
[----:B------:R-:W-:Y:S02]  /*5b10*/  IMAD R3, R12, R2, R3 ;  /* 0x000000020c037224 */ /* 0x000fe400078e0203 */
[----:B------:R-:W1:Y:S03]  /*5b20*/  MUFU.RCP R2, R4 ;  /* 0x0000000400027308 */ /* 0x000e660000001000 */
[----:B------:R-:W-:Y:S11]  /*5b30*/  ISETP.GT.U32.AND P0, PT, R5, R3, PT ;  /* 0x000000030500720c */ /* 0x000ff60003f04070 */
[----:B------:R-:W-:Y:S02]  /*5b40*/  @!UPT UIADD3 URZ, UPT, UPT, URZ, URZ, URZ ;  /* 0x000000fffffff290 */ /* 0x000fe4000fffe0ff */
[----:B------:R-:W-:Y:S02]  /*5b50*/  @!P0 IMAD.IADD R3, R3, 0x1, -R5 ;  /* 0x0000000103038824 */ /* 0x000fe400078e0a05 */
[----:B-1----:R-:W-:Y:S02]  /*5b60*/  VIADD R2, R2, 0xffffffe ;  /* 0x0ffffffe02027836 */ /* 0x002fe40000000000 */
[----:B------:R-:W-:Y:S01]  /*5b70*/  @!P0 VIADD R12, R12, 0x1 ;  /* 0x000000010c0c8836 */ /* 0x000fe20000000000 */
[----:B------:R-:W-:Y:S01]  /*5b80*/  ISETP.GE.U32.AND P2, PT, R3, R5, PT ;  /* 0x000000050300720c */ /* 0x000fe20003f46070 */
[----:B------:R-:W-:Y:S01]  /*5b90*/  IMAD.MOV.U32 R4, RZ, RZ, RZ ;  /* 0x000000ffff047224 */ /* 0x000fe200078e00ff */
[-C--:B------:R-:W-:Y:S01]  /*5ba0*/  LOP3.LUT R3, R14, R111.reuse, RZ, 0x3c, !PT ;  /* 0x0000006f0e037212 */ /* 0x080fe200078e3cff */
[----:B------:R-:W1:Y:S01]  /*5bb0*/  F2I.FTZ.U32.TRUNC.NTZ R5, R2 ;  /* 0x0000000200057305 */ /* 0x000e62000021f000 */
[----:B------:R-:W-:Y:S02]  /*5bc0*/  ISETP.NE.AND P0, PT, R111, RZ, PT ;  /* 0x000000ff6f00720c */ /* 0x000fe40003f05270 */
[----:B------:R-:W-:Y:S07]  /*5bd0*/  ISETP.GE.AND P1, PT, R3, RZ, PT ;  /* 0x000000ff0300720c */ /* 0x000fee0003f26270 */
[----:B------:R-:W-:Y:S01]  /*5be0*/  @P2 IADD3 R12, PT, PT, R12, 0x1, RZ ;  /* 0x000000010c0c2810 */ /* 0x000fe20007ffe0ff */
[--C-:B-1----:R-:W-:Y:S05]  /*5bf0*/  IMAD.MOV R2, RZ, RZ, -R5.reuse ;  /* 0x000000ffff027224 */ /* 0x102fea00078e0a05 */
[----:B------:R-:W-:Y:S01]  /*5c00*/  @!P1 IMAD.MOV R12, RZ, RZ, -R12 ;  /* 0x000000ffff0c9224 */ /* 0x000fe200078e0a0c */
[----:B------:R-:W-:Y:S01]  /*5c10*/  @!P0 LOP3.LUT R12, RZ, R111, RZ, 0x33, !PT ;  /* 0x0000006fff0c8212 */ /* 0x000fe200078e33ff */
[----:B------:R-:W-:Y:S01]  /*5c20*/  IMAD R3, R2, R0, RZ ;  /* 0x0000000002037224 */ /* 0x000fe200078e02ff */
[----:B------:R-:W-:Y:S02]  /*5c30*/  ISETP.GE.AND P0, PT, R40, 0x1, PT ;  /* 0x000000012800780c */ /* 0x000fe40003f06270 */
[----:B------:R-:W-:Y:S01]  /*5c40*/  IABS R2, R12 ;  /* 0x0000000c00027213 */ /* 0x000fe20000000000 */
[----:B------:R-:W-:Y:S01]  /*5c50*/  IMAD.HI.U32 R5, R5, R3, R4 ;  /* 0x0000000305057227 */ /* 0x000fe200078e0004 */
[----:B------:R-:W-:Y:S05]  /*5c60*/  LOP3.LUT R7, R12, R99, RZ, 0x3c, !PT ;  /* 0x000000630c077212 */ /* 0x000fea00078e3cff */
[----:B------:R-:W-:Y:S05]  /*5c70*/  IMAD.HI.U32 R13, R5, R2, RZ ;  /* 0x00000002050d7227 */ /* 0x000fea00078e00ff */
[----:B------:R-:W-:Y:S05]  /*5c80*/  IADD3 R3, PT, PT, -R13, RZ, RZ ;  /* 0x000000ff0d037210 */ /* 0x000fea0007ffe1ff */
[C---:B------:R-:W-:Y:S05]  /*5c90*/  IMAD R2, R0.reuse, R3, R2 ;  /* 0x0000000300027224 */ /* 0x040fea00078e0202 */
[----:B------:R-:W-:Y:S11]  /*5ca0*/  ISETP.GT.U32.AND P3, PT, R0, R2, PT ;  /* 0x000000020000720c */ /* 0x000ff60003f64070 */
[----:B------:R-:W-:Y:S02]  /*5cb0*/  @!UPT UIADD3 URZ, UPT, UPT, URZ, URZ, URZ ;  /* 0x000000fffffff290 */ /* 0x000fe4000fffe0ff */
[----:B------:R-:W-:Y:S05]  /*5cc0*/  @!P3 IMAD.IADD R2, R2, 0x1, -R0 ;  /* 0x000000010202b824 */ /* 0x000fea00078e0a00 */
[----:B------:R-:W-:Y:S01]  /*5cd0*/  ISETP.GE.U32.AND P2, PT, R2, R0, PT ;  /* 0x000000000200720c */ /* 0x000fe20003f46070 */
[----:B------:R-:W-:Y:S01]  /*5ce0*/  @!UPT UIADD3 URZ, UPT, UPT, URZ, URZ, URZ ;  /* 0x000000fffffff290 */ /* 0x000fe2000fffe0ff */
[----:B------:R-:W-:Y:S11]  /*5cf0*/  @!P0 BRA `(.L_x_93) ;  /* 0x0000000000a48947 */ /* 0x000ff60003800000 */
[-C--:B------:R-:W-:Y:S01]  /*5d00*/  IMAD.HI.U32 R0, R101, R39.reuse, RZ ;  /* 0x0000002765007227 */ /* 0x080fe200078e00ff */
[----:B------:R-:W-:Y:S02]  /*5d10*/  ISETP.NE.AND P0, PT, R38, 0x1, PT ;  /* 0x000000012600780c */ /* 0x000fe40003f05270 */
[----:B------:R-:W-:Y:S01]  /*5d20*/  ISETP.NE.AND P1, PT, R40, 0x1, PT ;  /* 0x000000012800780c */ /* 0x000fe20003f25270 */
[----:B------:R-:W-:Y:S01]  /*5d30*/  IMAD.HI.U32 R4, R102, R94, RZ ;  /* 0x0000005e66047227 */ /* 0x000fe200078e00ff */
[----:B------:R-:W-:Y:S02]  /*5d40*/  SHF.R.U32.HI R0, RZ, R100, R0 ;  /* 0x00000064ff007219 */ /* 0x000fe40000011600 */
[----:B------:R-:W-:Y:S01]  /*5d50*/  ISETP.NE.AND P4, PT, R42, 0x1, PT ;  /* 0x000000012a00780c */ /* 0x000fe20003f85270 */
[----:B------:R-:W-:Y:S01]  /*5d60*/  IMAD.HI.U32 R6, R43, R39, RZ ;  /* 0x000000272b067227 */ /* 0x000fe200078e00ff */
[-C--:B------:R-:W-:Y:S02]  /*5d70*/  SHF.R.U32.HI R4, RZ, R95.reuse, R4 ;  /* 0x0000005fff047219 */ /* 0x080fe40000011604 */
        /* <DEDUP_REMOVED lines=14> */
[C---:B------:R-:W-:Y:S03]  /*5e60*/  IMAD.HI.U32 R0, R3.reuse, R36, RZ ;  /* 0x0000002403007227 */ /* 0x040fe600078e00ff */
[C---:B------:R-:W-:Y:S02]  /*5e70*/  ISETP.GE.OR P0, PT, R2.reuse, R5, P0 ;  /* 0x000000050200720c */ /* 0x040fe40000706670 */
[----:B------:R-:W-:Y:S04]  /*5e80*/  SHF.R.U32.HI R0, RZ, R37, R0 ;  /* 0x00000025ff007219 */ /* 0x000fe80000011600 */
[C---:B------:R-:W-:Y:S05]  /*5e90*/  SEL R6, R3.reuse, R0, !P1 ;  /* 0x0000000003067207 */ /* 0x040fea0004800000 */
        /* <DEDUP_REMOVED lines=14> */
[----:B------:R-:W-:Y:S07]  /*5f80*/  IMAD R43, R3, R38, R43 ;  /* 0x00000026032b7224 */ /* 0x000fee00078e022b */
.L_x_93:
[----:B------:R-:W-:Y:S01]  /*5f90*/  ISETP.NE.AND P0, PT, R41, 0x1, PT ;  /* 0x000000012900780c */ /* 0x000fe20003f05270 */
[----:B------:R-:W1:Y:S01]  /*5fa0*/  LDC.64 R4, c[0x0][0xb18] ;  /* 0x0002c600ff047b82 */ /* 0x000e620000000a00 */
[----:B------:R-:W-:Y:S01]  /*5fb0*/  R2UR UR4, R7 ;  /* 0x00000000070472ca */ /* 0x000fe200000e0000 */
[----:B------:R-:W-:Y:S01]  /*5fc0*/  @!P3 VIADD R13, R13, 0x1 ;  /* 0x000000010d0db836 */ /* 0x000fe20000000000 */
[----:B------:R-:W-:Y:S01]  /*5fd0*/  ISETP.NE.AND P1, PT, R99, RZ, PT ;  /* 0x000000ff6300720c */ /* 0x000fe20003f25270 */
[----:B------:R-:W-:Y:S01]  /*5fe0*/  IMAD.MOV R3, RZ, RZ, -R12 ;  /* 0x000000ffff037224 */ /* 0x000fe200078e0a0c */
[----:B------:R-:W-:Y:S03]  /*5ff0*/  R2UR UR43, R12 ;  /* 0x000000000c2b72ca */ /* 0x000fe600000e0000 */
[----:B------:R-:W2:Y:S01]  /*6000*/  LDC.64 R6, c[0x0][0xb10] ;  /* 0x0002c400ff067b82 */ /* 0x000ea20000000a00 */
[----:B------:R-:W-:Y:S01]  /*6010*/  @P5 SHF.R.U32.HI R8, RZ, 0x10, R9 ;  /* 0x00000010ff085819 */ /* 0x000fe20000011609 */
[----:B------:R-:W-:Y:S01]  /*6020*/  @P2 VIADD R13, R13, 0x1 ;  /* 0x000000010d0d2836 */ /* 0x000fe20000000000 */
[----:B------:R-:W-:Y:S01]  /*6030*/  R2UR UR42, R15 ;  /* 0x000000000f2a72ca */ /* 0x000fe200000e0000 */
[----:B------:R-:W-:Y:S01]  /*6040*/  IMAD R14, R111, R3, R14 ;  /* 0x000000036f0e7224 */ /* 0x000fe200078e020e */
[----:B------:R-:W-:Y:S03]  /*6050*/  R2UR UR5, R99 ;  /* 0x00000000630572ca */ /* 0x000fe600000e0000 */
[----:B------:R-:W3:Y:S01]  /*6060*/  @!P0 LDC R2, c[0x0][0xb0c] ;  /* 0x0002c300ff028b82 */ /* 0x000ee20000000800 */
[----:B------:R-:W-:Y:S01]  /*6070*/  R2UR UR44, R13 ;  /* 0x000000000d2c72ca */ /* 0x000fe200000e0000 */
[----:B------:R-:W-:Y:S01]  /*6080*/  UISETP.GE.AND UP1, UPT, UR4, URZ, UPT ;  /* 0x000000ff0400728c */ /* 0x000fe2000bf26270 */
[----:B------:R-:W-:Y:S05]  /*6090*/  R2UR UR4, R99 ;  /* 0x00000000630472ca */ /* 0x000fea00000e0000 */
[----:B------:R-:W4:Y:S01]  /*60a0*/  @!P0 LDC R0, c[0x0][0xb20] ;  /* 0x0002c800ff008b82 */ /* 0x000f220000000800 */
[----:B------:R-:W-:Y:S01]  /*60b0*/  R2UR UR52, R14 ;  /* 0x000000000e3472ca */ /* 0x000fe200000e0000 */
[----:B------:R-:W-:Y:S01]  /*60c0*/  VOTEU.ALL UP0, P1 ;  /* 0x0000000000ff7886 */ /* 0x000fe20000800000 */
[----:B------:R-:W-:Y:S01]  /*60d0*/  @P5 R2UR UR53, R8 ;  /* 0x00000000083552ca */ /* 0x000fe200000e0000 */
[----:B------:R-:W-:Y:S01]  /*60e0*/  USHF.L.U32 UR42, UR42, 0x6, URZ ;  /* 0x000000062a2a7899 */ /* 0x000fe200080006ff */
[C---:B-1----:R-:W-:Y:S01]  /*60f0*/  @!P0 IMAD.HI.U32 R5, R43.reuse, R5, RZ ;  /* 0x000000052b058227 */ /* 0x042fe200078e00ff */
[----:B------:R-:W-:Y:S01]  /*6100*/  @!P0 ISETP.NE.AND P1, PT, R4, 0x1, PT ;  /* 0x000000010400880c */ /* 0x000fe20003f25270 */
[----:B------:R-:W-:Y:S02]  /*6110*/  @!UP1 UIADD3 UR44, UPT, UPT, -UR44, URZ, URZ ;  /* 0x000000ff2c2c9290 */ /* 0x000fe4000fffe1ff */
[----:B------:R-:W-:Y:S01]  /*6120*/  @!UP0 ULOP3.LUT UR44, URZ, UR4, URZ, 0x33, !UPT ;  /* 0x00000004ff2c8292 */ /* 0x000fe2000f8e33ff */
[----:B--2---:R-:W-:Y:S01]  /*6130*/  @!P0 IMAD.HI.U32 R3, R44, R6, RZ ;  /* 0x000000062c038227 */ /* 0x004fe200078e00ff */
[----:B------:R-:W-:Y:S03]  /*6140*/  ULOP3.LUT UP0, URZ, UR50, 0x1b0, URZ, 0xc0, !UPT ;  /* 0x000001b032ff7892 */ /* 0x000fe6000f80c0ff */
[----:B------:R-:W-:Y:S01]  /*6150*/  USHF.L.U32 UR52, UR52, 0x7, URZ ;  /* 0x0000000734347899 */ /* 0x000fe200080006ff */
[----:B------:R-:W-:Y:S01]  /*6160*/  IMAD R12, RZ, RZ, -UR44 ;  /* 0x8000002cff0c7e24 */ /* 0x000fe2000f8e02ff */
[----:B------:R-:W-:Y:S02]  /*6170*/  @!P0 SHF.R.U32.HI R3, RZ, R7, R3 ;  /* 0x00000007ff038219 */ /* 0x000fe40000011603 */
[----:B---3--:R-:W-:Y:S02]  /*6180*/  @!P0 ISETP.NE.AND P2, PT, R2, 0x1, PT ;  /* 0x000000010200880c */ /* 0x008fe40003f45270 */
[----:B------:R-:W-:Y:S02]  /*6190*/  R2UR UR4, R12 ;  /* 0x000000000c0472ca */ /* 0x000fe400000e0000 */
[----:B----4-:R-:W-:Y:S02]  /*61a0*/  @!P0 SHF.R.U32.HI R0, RZ, R0, R5 ;  /* 0x00000000ff008219 */ /* 0x010fe40000011605 */
[----:B------:R-:W-:Y:S02]  /*61b0*/  @!P0 SEL R5, R44, R3, !P2 ;  /* 0x000000032c058207 */ /* 0x000fe40005000000 */
[----:B------:R-:W-:Y:S05]  /*61c0*/  @!P0 SEL R3, R43, R0, !P1 ;  /* 0x000000002b038207 */ /* 0x000fea0004800000 */
[----:B------:R-:W-:Y:S02]  /*61d0*/  @!P0 IMAD.IADD R0, R3, 0x1, -R5 ;  /* 0x0000000103008824 */ /* 0x000fe400078e0a05 */
[----:B------:R-:W-:Y:S01]  /*61e0*/  @!P0 IMAD.IADD R3, R5, 0x1, -R3 ;  /* 0x0000000105038824 */ /* 0x000fe200078e0a03 */
[----:B------:R-:W-:Y:S01]  /*61f0*/  UIMAD UR43, UR5, UR4, UR43 ;  /* 0x00000004052b72a4 */ /* 0x000fe2000f8e022b */
[----:B------:R-:W-:Y:S02]  /*6200*/  @!P0 IMAD R44, R0, R2, R44 ;  /* 0x00000002002c8224 */ /* 0x000fe400078e022c */
[----:B------:R-:W-:Y:S01]  /*6210*/  @!P0 IMAD R43, R3, R4, R43 ;  /* 0x00000004032b8224 */ /* 0x000fe200078e022b */
[----:B------:R-:W-:Y:S08]  /*6220*/  BRA.U !UP0, `(.L_x_94) ;  /* 0x0000000108407547 */ /* 0x000ff0000b800000 */
[----:B------:R-:W1:Y:S01]  /*6230*/  LDCU.64 UR8, c[0x4][0x80] ;  /* 0x01001000ff0877ac */ /* 0x000e620008000a00 */
[----:B------:R-:W-:Y:S01]  /*6240*/  MOV R3, 0x0 ;  /* 0x0000000000037802 */ /* 0x000fe20000000f00 */
[----:B------:R-:W-:Y:S02]  /*6250*/  HFMA2 R12, -RZ, RZ, 0, 5.9604644775390625e-08 ;  /* 0x00000001ff0c7431 */ /* 0x000fe400000001ff */
[----:B------:R-:W-:Y:S02]  /*6260*/  IMAD.MOV.U32 R8, RZ, RZ, 0x70 ;  /* 0x00000070ff087424 */ /* 0x000fe400078e00ff */
[----:B------:R-:W-:Y:S01]  /*6270*/  IMAD.MOV.U32 R13, RZ, RZ, RZ ;  /* 0x000000ffff0d7224 */ /* 0x000fe200078e00ff */
[----:B------:R-:W2:Y:S01]  /*6280*/  LDCU.64 UR6, c[0x4][0x88] ;  /* 0x01001100ff0677ac */ /* 0x000ea20008000a00 */
[----:B------:R-:W3:Y:S01]  /*6290*/  LDC.64 R2, c[0x4][R3] ;  /* 0x0100000003027b82 */ /* 0x000ee20000000a00 */
[----:B------:R-:W4:Y:S01]  /*62a0*/  LDCU.64 UR4, c[0x4][0x8] ;  /* 0x01000100ff0477ac */ /* 0x000f220008000a00 */
[----:B-1----:R-:W-:Y:S01]  /*62b0*/  MOV R5, UR9 ;  /* 0x0000000900057c02 */ /* 0x002fe20008000f00 */
[----:B------:R-:W-:Y:S01]  /*62c0*/  IMAD.U32 R4, RZ, RZ, UR8 ;  /* 0x00000008ff047e24 */ /* 0x000fe2000f8e00ff */
[----:B--2---:R-:W-:Y:S01]  /*62d0*/  MOV R7, UR7 ;  /* 0x0000000700077c02 */ /* 0x004fe20008000f00 */
[----:B------:R-:W-:Y:S01]  /*62e0*/  IMAD.U32 R6, RZ, RZ, UR6 ;  /* 0x00000006ff067e24 */ /* 0x000fe2000f8e00ff */
[----:B----4-:R-:W-:Y:S01]  /*62f0*/  MOV R11, UR5 ;  /* 0x00000005000b7c02 */ /* 0x010fe20008000f00 */
[----:B------:R-:W-:Y:S02]  /*6300*/  IMAD.U32 R10, RZ, RZ, UR4 ;  /* 0x00000004ff0a7e24 */ /* 0x000fe4000f8e00ff */
[----:B------:R-:W-:Y:S07]  /*6310*/  LEPC R20, `(.L_x_94) ;  /* 0x000000001014794e */ /* 0x000fee0000000000 */
[----:B---3-5:R-:W-:Y:S05]  /*6320*/  CALL.ABS.NOINC R2 ;  /* 0x0000000002007343 */ /* 0x028fea0003c00000 */
.L_x_94:
[----:B------:R-:W-:Y:S01]  /*6330*/  LOP3.LUT P0, RZ, R113, 0x1b0, RZ, 0xc0, !PT ;  /* 0x000001b071ff7812 */ /* 0x000fe2000780c0ff */
[----:B------:R-:W-:Y:S11]  /*6340*/  BSSY.RECONVERGENT B6, `(.L_x_95) ;  /* 0x0000013000067945 */ /* 0x000ff60003800200 */
[----:B------:R-:W-:Y:S01]  /*6350*/  @!UPT UIADD3 URZ, UPT, UPT, URZ, URZ, URZ ;  /* 0x000000fffffff290 */ /* 0x000fe2000fffe0ff */
[----:B------:R-:W-:Y:S05]  /*6360*/  @!P0 BRA `(.L_x_96) ;  /* 0x0000000000408947 */ /* 0x000fea0003800000 */
        /* <DEDUP_REMOVED lines=16> */
.L_x_96:
[----:B------:R-:W-:Y:S05]  /*6470*/  BSYNC.RECONVERGENT B6 ;  /* 0x0000000000067941 */ /* 0x000fea0003800200 */
.L_x_95:
[----:B------:R-:W-:Y:S01]  /*6480*/  ISETP.NE.U32.AND P4, PT, R92, RZ, PT ;  /* 0x000000ff5c00720c */ /* 0x000fe20003f85070 */
[----:B------:R-:W-:Y:S01]  /*6490*/  UISETP.NE.AND UP2, UPT, UR49, URZ, UPT ;  /* 0x000000ff3100728c */ /* 0x000fe2000bf45270 */
[----:B------:R-:W-:Y:S01]  /*64a0*/  ISETP.NE.U32.AND P2, PT, RZ, UR36, PT ;  /* 0x00000024ff007c0c */ /* 0x000fe2000bf45070 */
[----:B------:R-:W-:Y:S01]  /*64b0*/  UISETP.NE.U32.AND UP1, UPT, UR38, URZ, UPT ;  /* 0x000000ff2600728c */ /* 0x000fe2000bf25070 */
[----:B------:R-:W-:Y:S01]  /*64c0*/  ISETP.NE.AND.EX P4, PT, R93, RZ, PT, P4 ;  /* 0x000000ff5d00720c */ /* 0x000fe20003f85340 */
[----:B------:R-:W-:Y:S01]  /*64d0*/  UPLOP3.LUT UP0, UPT, UPT, UPT, UPT, 0x40, 0x4 ;  /* 0x000000000004789c */ /* 0x000fe20003f0e870 */
[----:B------:R-:W-:Y:S01]  /*64e0*/  ISETP.NE.AND.EX P2, PT, RZ, UR37, PT, P2 ;  /* 0x00000025ff007c0c */ /* 0x000fe2000bf45320 */
[----:B------:R-:W-:Y:S01]  /*64f0*/  UISETP.NE.AND.EX UP1, UPT, UR39, URZ, UPT, UP1 ;  /* 0x000000ff2700728c */ /* 0x000fe2000bf25310 */
[----:B------:R-:W-:Y:S04]  /*6500*/  PLOP3.LUT P1, PT, PT, PT, UP2, 0x80, 0x8 ;  /* 0x000000000008781c */ /* 0x000fe80003f2f028 */
[----:B------:R-:W-:Y:S06]  /*6510*/  @UP2 UPLOP3.LUT UP0, UPT, UPT, UPT, UP1, 0x80, 0x8 ;  /* 0x000000000008289c */ /* 0x000fec0003f0f010 */
[----:B------:R-:W-:Y:S01]  /*6520*/  PLOP3.LUT P0, PT, PT, PT, UP0, 0x80, 0x8 ;  /* 0x000000000008781c */ /* 0x000fe20003f0f008 */
[----:B------:R-:W-:Y:S01]  /*6530*/  @!UPT UIADD3 URZ, UPT, UPT, URZ, URZ, URZ ;  /* 0x000000fffffff290 */ /* 0x000fe2000fffe0ff */
[----:B------:R-:W-:Y:S11]  /*6540*/  BRA.U !UP1, `(.L_x_97) ;  /* 0x0000000109387547 */ /* 0x000ff6000b800000 */
[----:B------:R-:W-:Y:S01]  /*6550*/  UISETP.NE.U32.AND UP0, UPT, UR36, URZ, UPT ;  /* 0x000000ff2400728c */ /* 0x000fe2000bf05070 */
[----:B------:R-:W-:Y:S02]  /*6560*/  HFMA2 R0, -RZ, RZ, 0, 5.9604644775390625e-08 ;  /* 0x00000001ff007431 */ /* 0x000fe400000001ff */
[----:B------:R-:W-:Y:S01]  /*6570*/  IMAD.MOV.U32 R98, RZ, RZ, 0x1 ;  /* 0x00000001ff627424 */ /* 0x000fe200078e00ff */
[----:B------:R-:W-:Y:S06]  /*6580*/  UISETP.NE.AND.EX UP0, UPT, UR37, URZ, UPT, UP0 ;  /* 0x000000ff2500728c */ /* 0x000fec000bf05300 */
[----:B------:R-:W-:Y:S05]  /*6590*/  PLOP3.LUT P3, PT, PT, PT, UP0, 0x80, 0x8 ;  /* 0x000000000008781c */ /* 0x000fea0003f6f008 */
[----:B------:R-:W1:Y:S01]  /*65a0*/  @UP0 LDCU.64 UR6, c[0x0][0x888] ;  /* 0x00011100ff0607ac */ /* 0x000e620008000a00 */
[----:B------:R-:W-:Y:S07]  /*65b0*/  @UP0 UIMAD UR4, UR45, UR38, URZ ;  /* 0x000000262d0402a4 */ /* 0x000fee000f8e02ff */
[----:B------:R-:W-:Y:S01]  /*65c0*/  @!P3 PRMT R98, R0, 0x7610, R98 ;  /* 0x000076100062b816 */ /* 0x000fe20000000062 */
[----:B-1----:R-:W-:Y:S03]  /*65d0*/  @UP0 UIMAD.WIDE UR6, UR4, 0x4, UR6 ;  /* 0x00000004040608a5 */ /* 0x002fe6000f8e0206 */
[----:B------:R-:W1:Y:S03]  /*65e0*/  @!UP0 LDCU UR4, c[0x0][0x880] ;  /* 0x00011000ff0487ac */ /* 0x000e660008000800 */
[----:B------:R-:W-:Y:S01]  /*65f0*/  IMAD.U32 R2, RZ, RZ, UR6 ;  /* 0x00000006ff027e24 */ /* 0x000fe2000f8e00ff */
[----:B------:R-:W-:Y:S05]  /*6600*/  MOV R3, UR7 ;  /* 0x0000000700037c02 */ /* 0x000fea0008000f00 */
[----:B-----5:R2:W5:Y:S02]  /*6610*/  @P3 LDG.E R49, desc[UR46][R2.64] ;  /* 0x0000002e02313981 */ /* 0x020564000c1e1900 */
[----:B-12---:R-:W-:Y:S02]  /*6620*/  @!P3 IMAD.U32 R49, RZ, RZ, UR4 ;  /* 0x00000004ff31be24 */ /* 0x006fe4000f8e00ff */
.L_x_97:
[----:B------:R-:W-:Y:S05]  /*6630*/  @!P4 BRA `(.L_x_98) ;  /* 0x000000000020c947 */ /* 0x000fea0003800000 */
[----:B------:R-:W-:Y:S04]  /*6640*/  ISETP.NE.U32.AND P3, PT, R82, RZ, PT ;  /* 0x000000ff5200720c */ /* 0x000fe80003f65070 */
[----:B------:R-:W-:Y:S11]  /*6650*/  ISETP.NE.AND.EX P3, PT, R83, RZ, PT, P3 ;  /* 0x000000ff5300720c */ /* 0x000ff60003f65330 */
[----:B------:R-:W-:Y:S02]  /*6660*/  @!UPT UIADD3 URZ, UPT, UPT, URZ, URZ, URZ ;  /* 0x000000fffffff290 */ /* 0x000fe4000fffe0ff */
[----:B------:R-:W1:Y:S01]  /*6670*/  @P3 LDC.64 R2, c[0x0][0x8a8] ;  /* 0x00022a00ff023b82 */ /* 0x000e620000000a00 */
[----:B------:R-:W-:Y:S04]  /*6680*/  @P3 IMAD R0, R92, UR45, RZ ;  /* 0x0000002d5c003c24 */ /* 0x000fe8000f8e02ff */
[----:B-1----:R-:W-:Y:S05]  /*6690*/  @P3 IMAD.WIDE R2, R0, 0x4, R2 ;  /* 0x0000000400023825 */ /* 0x002fea00078e0202 */
[----:B-----5:R1:W5:Y:S02]  /*66a0*/  @P3 LDG.E R47, desc[UR46][R2.64] ;  /* 0x0000002e022f3981 */ /* 0x020364000c1e1900 */
[----:B-1----:R-:W2:Y:S02]  /*66b0*/  @!P3 LDC R47, c[0x0][0x8a0] ;  /* 0x00022800ff2fbb82 */ /* 0x002ea40000000800 */
.L_x_98:
[----:B-----5:R-:W-:Y:S01]  /*66c0*/  FSETP.NEU.AND P4, PT, R49, RZ, PT ;  /* 0x000000ff3100720b */ /* 0x020fe20003f8d000 */
[----:B------:R-:W-:Y:S01]  /*66d0*/  BSSY B1, `(.L_x_99) ;  /* 0x000003c000017945 */ /* 0x000fe20003800000 */
[----:B------:R-:W-:Y:S01]  /*66e0*/  SEL R5, RZ, 0xffffffff, P2 ;  /* 0xffffffffff057807 */ /* 0x000fe20001000000 */
[----:B------:R-:W-:Y:S01]  /*66f0*/  IMAD.MOV.U32 R116, RZ, RZ, 0x1 ;  /* 0x00000001ff747424 */ /* 0x000fe200078e00ff */
[----:B------:R-:W-:Y:S01]  /*6700*/  LOP3.LUT P3, RZ, R98, 0xff, RZ, 0xc0, !PT ;  /* 0x000000ff62ff7812 */ /* 0x000fe2000786c0ff */
[----:B------:R-:W-:Y:S01]  /*6710*/  IMAD.IADD R48, R46, 0x1, R16 ;  /* 0x000000012e307824 */ /* 0x000fe200078e0210 */
[----:B------:R-:W-:Y:S02]  /*6720*/  @P1 SEL R0, RZ, 0xffffffff, P4 ;  /* 0xffffffffff001807 */ /* 0x000fe40002000000 */
[----:B------:R-:W-:Y:S02]  /*6730*/  CS2R R90, SRZ ;  /* 0x00000000005a7805 */ /* 0x000fe4000001ff00 */
[----:B------:R-:W-:Y:S02]  /*6740*/  LEA R115, R45, UR51, 0x3 ;  /* 0x000000332d737c11 */ /* 0x000fe4000f8e18ff */
[----:B------:R-:W-:Y:S02]  /*6750*/  CS2R R88, SRZ ;  /* 0x0000000000587805 */ /* 0x000fe4000001ff00 */
[C---:B------:R-:W-:Y:S02]  /*6760*/  @P0 SEL R0, R5.reuse, R0, !P3 ;  /* 0x0000000005000207 */ /* 0x040fe40005800000 */
[----:B------:R-:W-:Y:S02]  /*6770*/  CS2R R86, SRZ ;  /* 0x0000000000567805 */ /* 0x000fe4000001ff00 */
[----:B------:R-:W-:Y:S02]  /*6780*/  PLOP3.LUT P2, PT, PT, PT, UP1, 0x80, 0x8 ;  /* 0x000000000008781c */ /* 0x000fe40003f4f018 */
[----:B------:R-:W-:Y:S02]  /*6790*/  CS2R R84, SRZ ;  /* 0x0000000000547805 */ /* 0x000fe4000001ff00 */
[----:B------:R-:W-:Y:S02]  /*67a0*/  @P1 LOP3.LUT R0, R0, 0x1, RZ, 0xc0, !PT ;  /* 0x0000000100001812 */ /* 0x000fe400078ec0ff */
[----:B------:R-:W-:Y:S02]  /*67b0*/  SEL R4, RZ, 0xffffffff, P4 ;  /* 0xffffffffff047807 */ /* 0x000fe40002000000 */
[----:B------:R-:W-:Y:S02]  /*67c0*/  ISETP.NE.U32.OR P6, PT, R0, 0x1, !P1 ;  /* 0x000000010000780c */ /* 0x000fe40004fc5470 */
[----:B------:R-:W-:Y:S02]  /*67d0*/  LEA R0, R104, UR51, 0x3 ;  /* 0x0000003368007c11 */ /* 0x000fe4000f8e18ff */
[----:B------:R-:W-:Y:S02]  /*67e0*/  P2R R2, PR, RZ, 0x40 ;  /* 0x00000040ff027803 */ /* 0x000fe40000000000 */
[----:B------:R-:W-:Y:S04]  /*67f0*/  @P2 SEL R4, R5, R4, !P3 ;  /* 0x0000000405042207 */ /* 0x000fe80005800000 */
[----:B------:R-:W-:Y:S03]  /*6800*/  LOP3.LUT R4, R4, 0x1, RZ, 0xc0, !PT ;  /* 0x0000000104047812 */ /* 0x000fe600078ec0ff */
[----:B------:R-:W-:Y:S02]  /*6810*/  @P6 SHF.L.U32 R3, R103, 0x1f, RZ ;  /* 0x0000001f67036819 */ /* 0x000fe400000006ff */
[----:B------:R-:W-:Y:S02]  /*6820*/  ISETP.NE.U32.AND P5, PT, R4, 0x1, PT ;  /* 0x000000010400780c */ /* 0x000fe40003fa5070 */
[----:B------:R1:W3:Y:S02]  /*6830*/  @P6 SYNCS.PHASECHK.TRANS64.TRYWAIT P1, [R0+URZ+0x110], R3 ;  /* 0x00011003000065a7 */ /* 0x0002e400080211ff */
[----:B------:R-:W-:Y:S02]  /*6840*/  P2R R117, PR, RZ, 0x20 ;  /* 0x00000020ff757803 */ /* 0x000fe40000000000 */
[----:B-1----:R-:W-:Y:S04]  /*6850*/  SHF.L.U32 R3, R106, 0x1f, RZ ;  /* 0x0000001f6a037819 */ /* 0x002fe800000006ff */
[----:B------:R1:W4:Y:S01]  /*6860*/  SYNCS.PHASECHK.TRANS64.TRYWAIT P0, [R115+URZ+0x150], R3 ;  /* 0x00015003730075a7 */ /* 0x00032200080011ff */
[----:B---3--:R-:W-:Y:S01]  /*6870*/  @P6 SEL R116, RZ, 0x1, !P1 ;  /* 0x00000001ff746807 */ /* 0x008fe20004800000 */
[----:B-1----:R-:W-:Y:S06]  /*6880*/  @!P6 BRA `(.L_x_100) ;  /* 0x000000000080e947 */ /* 0x002fec0003800000 */
[----:B------:R-:W-:Y:S01]  /*6890*/  @P5 IMAD R7, R104, 0x1000, R107 ;  /* 0x0000100068075824 */ /* 0x000fe200078e026b */
[----:B------:R-:W1:Y:S01]  /*68a0*/  S2R R4, SR_CgaCtaId ;  /* 0x0000000000047919 */ /* 0x000e620000008800 */
[----:B------:R-:W-:Y:S01]  /*68b0*/  ISETP.NE.AND P1, PT, R116, RZ, PT ;  /* 0x000000ff7400720c */ /* 0x000fe20003f25270 */
[----:B------:R-:W-:Y:S01]  /*68c0*/  BSSY B0, `(.L_x_101) ;  /* 0x000000b000007945 */ /* 0x000fe20003800000 */
[----:B------:R-:W-:Y:S01]  /*68d0*/  @P5 VIADD R6, R7, UR51 ;  /* 0x0000003307065c36 */ /* 0x000fe20008000000 */
[----:B------:R-:W-:Y:S02]  /*68e0*/  CS2R R86, SRZ ;  /* 0x0000000000567805 */ /* 0x000fe4000001ff00 */
[----:B------:R-:W-:Y:S02]  /*68f0*/  CS2R R84, SRZ ;  /* 0x0000000000547805 */ /* 0x000fe4000001ff00 */
[----:B------:R-:W-:Y:S01]  /*6900*/  CS2R R90, SRZ ;  /* 0x00000000005a7805 */ /* 0x000fe2000001ff00 */
[----:B------:R-:W-:Y:S01]  /*6910*/  @P5 IMAD R6, R108, -0x10, R6 ;  /* 0xfffffff06c065824 */ /* 0x000fe200078e0206 */
[----:B------:R-:W-:Y:S04]  /*6920*/  CS2R R88, SRZ ;  /* 0x0000000000587805 */ /* 0x000fe8000001ff00 */
[----:B------:R-:W-:Y:S05]  /*6930*/  @P1 BRA `(.L_x_102) ;  /* 0x00000000000c1947 */ /* 0x000fea0003800000 */
[----:B------:R-:W-:Y:S04]  /*6940*/  SHF.L.U32 R5, R103, 0x1f, RZ ;  /* 0x0000001f67057819 */ /* 0x000fe800000006ff */
[----:B------:R-:W3:Y:S02]  /*6950*/  SYNCS.PHASECHK.TRANS64.TRYWAIT P1, [R0+URZ+0x110], R5 ;  /* 0x00011005000075a7 */ /* 0x000ee400080211ff */
[----:B---3--:R-:W-:Y:S05]  /*6960*/  @!P1 BRA `(.L_x_103) ;  /* 0x0000002400bc9947 */ /* 0x008fea0003800000 */
.L_x_102:
[----:B------:R-:W-:Y:S05]  /*6970*/  BSYNC B0 ;  /* 0x0000000000007941 */ /* 0x000fea0003800000 */
.L_x_101:
[----:B------:R-:W-:Y:S01]  /*6980*/  ISETP.NE.AND P1, PT, R117, RZ, PT ;  /* 0x000000ff7500720c */ /* 0x000fe20003f25270 */
[----:B---3--:R-:W-:Y:S02]  /*6990*/  VIADD R0, R0, 0x120 ;  /* 0x0000012000007836 */ /* 0x008fe40000000000 */
[----:B------:R-:W-:Y:S03]  /*69a0*/  VIADD R104, R104, 0x1 ;  /* 0x0000000168687836 */ /* 0x000fe60000000000 */
[----:B-1----:R-:W-:Y:S07]  /*69b0*/  PRMT R0, R4, 0x654, R0 ;  /* 0x0000065404007816 */ /* 0x002fee0000000000 */
[----:B------:R1:W3:Y:S04]  /*69c0*/  @P1 LDS.128 R84, [R7+UR51+0x200] ;  /* 0x0002003307541984 */ /* 0x0002e80008000c00 */
[----:B------:R1:W1:Y:S01]  /*69d0*/  @P1 LDS.128 R88, [R6+0x210] ;  /* 0x0002100006581984 */ /* 0x0002620000000c00 */
[C---:B------:R-:W-:Y:S01]  /*69e0*/  ISETP.NE.AND P1, PT, R104.reuse, 0x2, PT ;  /* 0x000000026800780c */ /* 0x040fe20003f25270 */
[----:B------:R-:W-:Y:S01]  /*69f0*/  @!PT LDS RZ, [RZ] ;  /* 0x00000000fffff984 */ /* 0x000fe20000000800 */
[----:B------:R-:W-:Y:S01]  /*6a00*/  @!PT LDS RZ, [RZ] ;  /* 0x00000000fffff984 */ /* 0x000fe20000000800 */
[----:B------:R-:W-:Y:S01]  /*6a10*/  @!PT LDS RZ, [RZ] ;  /* 0x00000000fffff984 */ /* 0x000fe20000000800 */
[----:B------:R-:W-:Y:S01]  /*6a20*/  @!PT LDS RZ, [RZ] ;  /* 0x00000000fffff984 */ /* 0x000fe20000000800 */
[----:B------:R5:W-:Y:S06]  /*6a30*/  MEMBAR.ALL.CTA ;  /* 0x0000000000007992 */ /* 0x000bec0000008000 */
[----:B-----5:R-:W5:Y:S01]  /*6a40*/  FENCE.VIEW.ASYNC.S ;  /* 0x00000000000073c6 */ /* 0x020f620000000000 */
[----:B------:R-:W-:Y:S01]  /*6a50*/  SEL R104, R104, RZ, P1 ;  /* 0x000000ff68687207 */ /* 0x000fe20000800000 */
[----:B-----5:R5:W-:Y:S02]  /*6a60*/  SYNCS.ARRIVE.TRANS64.RED.A1T0 RZ, [R0+URZ], RZ ;  /* 0x000000ff00ff79a7 */ /* 0x020be400081004ff */
[----:B-----5:R-:W-:Y:S04]  /*6a70*/  SEL R0, RZ, 0x1, P1 ;  /* 0x00000001ff007807 */ /* 0x020fe80000800000 */
[----:B---3--:R-:W-:Y:S02]  /*6a80*/  LOP3.LUT R103, R103, R0, RZ, 0x3c, !PT ;  /* 0x0000000067677212 */ /* 0x008fe400078e3cff */
.L_x_100:
[----:B------:R-:W-:Y:S05]  /*6a90*/  BSYNC B1 ;  /* 0x0000000000017941 */ /* 0x000fea0003800000 */
.L_x_99:
[----:B------:R-:W-:Y:S04]  /*6aa0*/  SHF.R.U32.HI R0, RZ, 0x15, R48 ;  /* 0x00000015ff007819 */ /* 0x000fe80000011630 */
[----:B------:R-:W-:Y:S01]  /*6ab0*/  LOP3.LUT P1, RZ, R0, 0x3, R110, 0x48, !PT ;  /* 0x0000000300ff7812 */ /* 0x000fe2000782486e */
[----:B------:R-:W-:Y:S01]  /*6ac0*/  @!UPT UIADD3 URZ, UPT, UPT, URZ, URZ, URZ ;  /* 0x000000fffffff290 */ /* 0x000fe2000fffe0ff */
[----:B----4-:R-:W-:Y:S11]  /*6ad0*/  @P0 BRA `(.L_x_104) ;  /* 0x0000000000080947 */ /* 0x010ff60003800000 */
[----:B------:R-:W3:Y:S02]  /*6ae0*/  SYNCS.PHASECHK.TRANS64.TRYWAIT P0, [R115+URZ+0x150], R3 ;  /* 0x00015003730075a7 */ /* 0x000ee400080011ff */
[----:B---3--:R-:W-:Y:S05]  /*6af0*/  @!P0 BRA `(.L_x_105) ;  /* 0x00000024006c8947 */ /* 0x008fea0003800000 */
.L_x_104:
[----:B------:R-:W-:Y:S04]  /*6b00*/  BSSY.RECONVERGENT B6, `(.L_x_106) ;  /* 0x0000012000067945 */ /* 0x000fe80003800200 */
[----:B------:R-:W-:Y:S05]  /*6b10*/  @!P1 BRA `(.L_x_107) ;  /* 0x0000000000409947 */ /* 0x000fea0003800000 */
[----:B------:R-:W4:Y:S01]  /*6b20*/  LDCU.64 UR8, c[0x4][0x70] ;  /* 0x01000e00ff0877ac */ /* 0x000f220008000a00 */
[----:B------:R-:W-:Y:S01]  /*6b30*/  MOV R15, 0x0 ;  /* 0x00000000000f7802 */ /* 0x000fe20000000f00 */
[----:B------:R-:W-:Y:S02]  /*6b40*/  HFMA2 R12, -RZ, RZ, 0, 5.9604644775390625e-08 ;  /* 0x00000001ff0c7431 */ /* 0x000fe400000001ff */
[----:B------:R-:W-:Y:S02]  /*6b50*/  IMAD.MOV.U32 R8, RZ, RZ, 0x192 ;  /* 0x00000192ff087424 */ /* 0x000fe400078e00ff */
[----:B------:R-:W-:Y:S01]  /*6b60*/  IMAD.MOV.U32 R13, RZ, RZ, RZ ;  /* 0x000000ffff0d7224 */ /* 0x000fe200078e00ff */
[----:B------:R-:W1:Y:S01]  /*6b70*/  LDCU.64 UR6, c[0x4][0x78] ;  /* 0x01000f00ff0677ac */ /* 0x000e620008000a00 */
[----:B------:R-:W2:Y:S01]  /*6b80*/  LDC.64 R14, c[0x4][R15] ;  /* 0x010000000f0e7b82 */ /* 0x000ea20000000a00 */
[----:B------:R-:W5:Y:S01]  /*6b90*/  LDCU.64 UR4, c[0x4][0x10] ;  /* 0x01000200ff0477ac */ /* 0x000f620008000a00 */
[----:B----4-:R-:W-:Y:S01]  /*6ba0*/  MOV R5, UR9 ;  /* 0x0000000900057c02 */ /* 0x010fe20008000f00 */
[----:B------:R-:W-:Y:S01]  /*6bb0*/  IMAD.U32 R4, RZ, RZ, UR8 ;  /* 0x00000008ff047e24 */ /* 0x000fe2000f8e00ff */
[----:B-1----:R-:W-:Y:S01]  /*6bc0*/  MOV R7, UR7 ;  /* 0x0000000700077c02 */ /* 0x002fe20008000f00 */
[----:B------:R-:W-:Y:S01]  /*6bd0*/  IMAD.U32 R6, RZ, RZ, UR6 ;  /* 0x00000006ff067e24 */ /* 0x000fe2000f8e00ff */
[----:B-----5:R-:W-:Y:S01]  /*6be0*/  MOV R11, UR5 ;  /* 0x00000005000b7c02 */ /* 0x020fe20008000f00 */
[----:B------:R-:W-:Y:S02]  /*6bf0*/  IMAD.U32 R10, RZ, RZ, UR4 ;  /* 0x00000004ff0a7e24 */ /* 0x000fe4000f8e00ff */
[----:B------:R-:W-:Y:S07]  /*6c00*/  LEPC R20, `(.L_x_107) ;  /* 0x000000001014794e */ /* 0x000fee0000000000 */
[----:B--23--:R-:W-:Y:S05]  /*6c10*/  CALL.ABS.NOINC R14 ;  /* 0x000000000e007343 */ /* 0x00cfea0003c00000 */
.L_x_107:
[----:B------:R-:W-:Y:S05]  /*6c20*/  BSYNC.RECONVERGENT B6 ;  /* 0x0000000000067941 */ /* 0x000fea0003800200 */
.L_x_106:
[-C--:B------:R-:W-:Y:S01]  /*6c30*/  F2FP.F16.E4M3.UNPACK_B R0, R84.reuse ;  /* 0x00000054ff00723e */ /* 0x080fe200020006ff */
[----:B------:R-:W-:Y:S05]  /*6c40*/  WARPSYNC.ALL ;  /* 0x0000000000007948 */ /* 0x000fea0003800000 */
[----:B------:R-:W-:Y:S01]  /*6c50*/  R2UR UR4, R48 ;  /* 0x00000000300472ca */ /* 0x000fe200000e0000 */
[--C-:B------:R-:W-:Y:S01]  /*6c60*/  HADD2.F32 R50, -RZ, R0.reuse.H0_H0 ;  /* 0x20000000ff327230 */ /* 0x100fe20000004100 */
[----:B------:R-:W-:Y:S01]  /*6c70*/  ISETP.NE.AND P6, PT, R2, RZ, PT ;  /* 0x000000ff0200720c */ /* 0x000fe20003fc5270 */
[----:B------:R-:W-:Y:S01]  /*6c80*/  HADD2.F32 R51, -RZ, R0.H1_H1 ;  /* 0x30000000ff337230 */ /* 0x000fe20000004100 */
[-C--:B------:R-:W-:Y:S01]  /*6c90*/  F2FP.F16.E4M3.UNPACK_B R0, R85.reuse.H1 ;  /* 0x00000055ff00723e */ /* 0x080fe200030006ff */
[----:B------:R-:W-:Y:S01]  /*6ca0*/  BSSY.RECONVERGENT B0, `(.L_x_108) ;  /* 0x0000099000007945 */ /* 0x000fe20003800200 */
[----:B------:R-:W-:Y:S02]  /*6cb0*/  F2FP.F16.E4M3.UNPACK_B R2, R85 ;  /* 0x00000055ff02723e */ /* 0x000fe400020006ff */
[----:B---3--:R-:W-:Y:S01]  /*6cc0*/  F2FP.F16.E4M3.UNPACK_B R3, R84.H1 ;  /* 0x00000054ff03723e */ /* 0x008fe200030006ff */
[--C-:B------:R-:W-:Y:S01]  /*6cd0*/  HADD2.F32 R56, -RZ, R0.reuse.H0_H0 ;  /* 0x20000000ff387230 */ /* 0x100fe20000004100 */
[----:B------:R-:W-:Y:S01]  /*6ce0*/  ISETP.NE.AND P0, PT, R109, RZ, PT ;  /* 0x000000ff6d00720c */ /* 0x000fe20003f05270 */
[----:B------:R-:W-:Y:S01]  /*6cf0*/  HADD2.F32 R57, -RZ, R0.H1_H1 ;  /* 0x30000000ff397230 */ /* 0x000fe20000004100 */
[----:B------:R-:W-:Y:S01]  /*6d00*/  F2FP.F16.E4M3.UNPACK_B R0, R86 ;  /* 0x00000056ff00723e */ /* 0x000fe200020006ff */
[----:B-1----:R-:W-:Y:S01]  /*6d10*/  LDTM.16dp32bit_t0_t15.x32 R4, tmem[UR4] ;  /* 0x00000004000479ee */ /* 0x002fe20008a80000 */
[----:B------:R-:W2:Y:S01]  /*6d20*/  LDTM.16dp32bit_t16_t31.x32 R4, tmem[UR4+0x20] ;  /* 0x00002004000479ee */ /* 0x000ea20008aa0000 */
[--C-:B------:R-:W-:Y:S02]  /*6d30*/  HADD2.F32 R54, -RZ, R2.reuse.H0_H0 ;  /* 0x20000002ff367230 */ /* 0x100fe40000004100 */
[----:B------:R-:W-:Y:S01]  /*6d40*/  HADD2.F32 R55, -RZ, R2.H1_H1 ;  /* 0x30000002ff377230 */ /* 0x000fe20000004100 */
[-C--:B------:R-:W-:Y:S01]  /*6d50*/  F2FP.F16.E4M3.UNPACK_B R2, R87.reuse ;  /* 0x00000057ff02723e */ /* 0x080fe200020006ff */
[--C-:B------:R-:W-:Y:S02]  /*6d60*/  HADD2.F32 R58, -RZ, R0.reuse.H0_H0 ;  /* 0x20000000ff3a7230 */ /* 0x100fe40000004100 */
[----:B------:R-:W-:Y:S01]  /*6d70*/  HADD2.F32 R59, -RZ, R0.H1_H1 ;  /* 0x30000000ff3b7230 */ /* 0x000fe20000004100 */
[----:B------:R-:W-:Y:S01]  /*6d80*/  F2FP.F16.E4M3.UNPACK_B R0, R87.H1 ;  /* 0x00000057ff00723e */ /* 0x000fe200030006ff */
[--C-:B------:R-:W-:Y:S02]  /*6d90*/  HADD2.F32 R62, -RZ, R2.reuse.H0_H0 ;  /* 0x20000002ff3e7230 */ /* 0x100fe40000004100 */
[----:B------:R-:W-:Y:S01]  /*6da0*/  HADD2.F32 R63, -RZ, R2.H1_H1 ;  /* 0x30000002ff3f7230 */ /* 0x000fe20000004100 */
[----:B------:R-:W-:Y:S01]  /*6db0*/  F2FP.F16.E4M3.UNPACK_B R2, R88 ;  /* 0x00000058ff02723e */ /* 0x000fe200020006ff */
[--C-:B------:R-:W-:Y:S02]  /*6dc0*/  HADD2.F32 R64, -RZ, R0.reuse.H0_H0 ;  /* 0x20000000ff407230 */ /* 0x100fe40000004100 */
[----:B------:R-:W-:Y:S01]  /*6dd0*/  HADD2.F32 R65, -RZ, R0.H1_H1 ;  /* 0x30000000ff417230 */ /* 0x000fe20000004100 */
[----:B------:R-:W-:Y:S01]  /*6de0*/  F2FP.F16.E4M3.UNPACK_B R0, R89 ;  /* 0x00000059ff00723e */ /* 0x000fe200020006ff */
[--C-:B------:R-:W-:Y:S02]  /*6df0*/  HADD2.F32 R52, -RZ, R3.reuse.H0_H0 ;  /* 0x20000003ff347230 */ /* 0x100fe40000004100 */
[----:B------:R-:W-:Y:S01]  /*6e00*/  HADD2.F32 R53, -RZ, R3.H1_H1 ;  /* 0x30000003ff357230 */ /* 0x000fe20000004100 */
[----:B------:R-:W-:Y:S01]  /*6e10*/  F2FP.F16.E4M3.UNPACK_B R3, R86.H1 ;  /* 0x00000056ff03723e */ /* 0x000fe200030006ff */
[--C-:B------:R-:W-:Y:S02]  /*6e20*/  HADD2.F32 R70, -RZ, R0.reuse.H0_H0 ;  /* 0x20000000ff467230 */ /* 0x100fe40000004100 */
[----:B------:R-:W-:Y:S01]  /*6e30*/  HADD2.F32 R71, -RZ, R0.H1_H1 ;  /* 0x30000000ff477230 */ /* 0x000fe20000004100 */
[----:B------:R-:W-:Y:S01]  /*6e40*/  F2FP.F16.E4M3.UNPACK_B R0, R90 ;  /* 0x0000005aff00723e */ /* 0x000fe200020006ff */
[--C-:B------:R-:W-:Y:S02]  /*6e50*/  HADD2.F32 R66, -RZ, R2.reuse.H0_H0 ;  /* 0x20000002ff427230 */ /* 0x100fe40000004100 */
[C---:B--2---:R-:W-:Y:S01]  /*6e60*/  FMUL R7, R47.reuse, R7 ;  /* 0x000000072f077220 */ /* 0x044fe20000400000 */
[----:B------:R-:W-:Y:S01]  /*6e70*/  HADD2.F32 R67, -RZ, R2.H1_H1 ;  /* 0x30000002ff437230 */ /* 0x000fe20000004100 */
[----:B------:R-:W-:Y:S01]  /*6e80*/  F2FP.F16.E4M3.UNPACK_B R2, R89.H1 ;  /* 0x00000059ff02723e */ /* 0x000fe200030006ff */
[--C-:B------:R-:W-:Y:S02]  /*6e90*/  HADD2.F32 R60, -RZ, R3.reuse.H0_H0 ;  /* 0x20000003ff3c7230 */ /* 0x100fe40000004100 */
[C---:B------:R-:W-:Y:S01]  /*6ea0*/  FMUL R11, R47.reuse, R11 ;  /* 0x0000000b2f0b7220 */ /* 0x040fe20000400000 */
        /* <DEDUP_REMOVED lines=9> */
[----:B------:R-:W-:Y:S01]  /*6f40*/  F2FP.F16.E4M3.UNPACK_B R2, R91 ;  /* 0x0000005bff02723e */ /* 0x000fe200020006ff */
[--C-:B------:R-:W-:Y:S02]  /*6f50*/  HADD2.F32 R68, -RZ, R3.reuse.H0_H0 ;  /* 0x20000003ff447230 */ /* 0x100fe40000004100 */
[C---:B------:R-:W-:Y:S01]  /*6f60*/  FMUL R23, R47.reuse, R23 ;  /* 0x000000172f177220 */ /* 0x040fe20000400000 */
[----:B------:R-:W-:Y:S01]  /*6f70*/  HADD2.F32 R69, -RZ, R3.H1_H1 ;  /* 0x30000003ff457230 */ /* 0x000fe20000004100 */
[----:B------:R-:W-:Y:S01]  /*6f80*/  F2FP.F16.E4M3.UNPACK_B R3, R90.H1 ;  /* 0x0000005aff03723e */ /* 0x000fe200030006ff */
[--C-:B------:R-:W-:Y:S02]  /*6f90*/  HADD2.F32 R80, -RZ, R0.reuse.H0_H0 ;  /* 0x20000000ff507230 */ /* 0x100fe40000004100 */
[C---:B------:R-:W-:Y:S01]  /*6fa0*/  FMUL R27, R47.reuse, R27 ;  /* 0x0000001b2f1b7220 */ /* 0x040fe20000400000 */
[----:B------:R-:W-:Y:S02]  /*6fb0*/  HADD2.F32 R81, -RZ, R0.H1_H1 ;  /* 0x30000000ff517230 */ /* 0x000fe40000004100 */
[C---:B------:R-:W-:Y:S01]  /*6fc0*/  FMUL R0, R47.reuse, R4 ;  /* 0x000000042f007220 */ /* 0x040fe20000400000 */
[--C-:B------:R-:W-:Y:S02]  /*6fd0*/  HADD2.F32 R78, -RZ, R2.reuse.H0_H0 ;  /* 0x20000002ff4e7230 */ /* 0x100fe40000004100 */
[----:B------:R-:W-:Y:S01]  /*6fe0*/  FMUL R4, R47, R8 ;  /* 0x000000082f047220 */ /* 0x000fe20000400000 */
[----:B------:R-:W-:Y:S02]  /*6ff0*/  HADD2.F32 R79, -RZ, R2.H1_H1 ;  /* 0x30000002ff4f7230 */ /* 0x000fe40000004100 */
[----:B------:R-:W-:Y:S01]  /*7000*/  FFMA R0, R49, R50, R0 ;  /* 0x0000003231007223 */ /* 0x000fe20000000000 */
[--C-:B------:R-:W-:Y:S02]  /*7010*/  HADD2.F32 R77, -RZ, R3.reuse.H1_H1 ;  /* 0x30000003ff4d7230 */ /* 0x100fe40000004100 */
[C---:B------:R-:W-:Y:S01]  /*7020*/  FMUL R2, R47.reuse, R5 ;  /* 0x000000052f027220 */ /* 0x040fe20000400000 */
[----:B------:R-:W-:Y:S02]  /*7030*/  HADD2.F32 R76, -RZ, R3.H0_H0 ;  /* 0x20000003ff4c7230 */ /* 0x000fe40000004100 */
[C---:B------:R-:W-:Y:S01]  /*7040*/  FMUL R3, R47.reuse, R6 ;  /* 0x000000062f037220 */ /* 0x040fe20000400000 */
[----:B------:R-:W-:Y:S01]  /*7050*/  FMUL R5, R47, R9 ;  /* 0x000000092f057220 */ /* 0x000fe20000400000 */
[----:B------:R-:W-:Y:S01]  /*7060*/  FFMA R2, R49, R51, R2 ;  /* 0x0000003331027223 */ /* 0x000fe20000000002 */
[----:B------:R-:W-:Y:S01]  /*7070*/  FMUL R8, R47, R12 ;  /* 0x0000000c2f087220 */ /* 0x000fe20000400000 */
[C---:B------:R-:W-:Y:S01]  /*7080*/  FFMA R3, R49.reuse, R52, R3 ;  /* 0x0000003431037223 */ /* 0x040fe20000000003 */
[C---:B------:R-:W-:Y:S01]  /*7090*/  FFMA R7, R49.reuse, R53, R7 ;  /* 0x0000003531077223 */ /* 0x040fe20000000007 */
[C---:B------:R-:W-:Y:S01]  /*70a0*/  FFMA R4, R49.reuse, R54, R4 ;  /* 0x0000003631047223 */ /* 0x040fe20000000004 */
[----:B------:R-:W-:Y:S01]  /*70b0*/  FFMA R5, R49, R55, R5 ;  /* 0x0000003731057223 */ /* 0x000fe20000000005 */
[C---:B------:R-:W-:Y:S01]  /*70c0*/  FMUL R9, R47.reuse, R13 ;  /* 0x0000000d2f097220 */ /* 0x040fe20000400000 */
[----:B------:R-:W-:Y:S01]  /*70d0*/  FMUL R12, R47, R16 ;  /* 0x000000102f0c7220 */ /* 0x000fe20000400000 */
[----:B------:R-:W-:Y:S01]  /*70e0*/  F2FP.SATFINITE.E4M3.F32.PACK_AB_MERGE_C R3, R7, R3, RZ ;  /* 0x000000030703723e */ /* 0x000fe200048070ff */
[C---:B------:R-:W-:Y:S01]  /*70f0*/  FMUL R13, R47.reuse, R17 ;  /* 0x000000112f0d7220 */ /* 0x040fe20000400000 */
[C---:B------:R-:W-:Y:S01]  /*7100*/  FMUL R16, R47.reuse, R20 ;  /* 0x000000142f107220 */ /* 0x040fe20000400000 */
[C---:B------:R-:W-:Y:S01]  /*7110*/  FMUL R17, R47.reuse, R21 ;  /* 0x000000152f117220 */ /* 0x040fe20000400000 */
[----:B------:R-:W-:Y:S01]  /*7120*/  F2FP.SATFINITE.E4M3.F32.PACK_AB_MERGE_C R52, R2, R0, R3 ;  /* 0x000000000234723e */ /* 0x000fe20004807003 */
[C---:B------:R-:W-:Y:S01]  /*7130*/  FMUL R20, R47.reuse, R24 ;  /* 0x000000182f147220 */ /* 0x040fe20000400000 */
[----:B------:R-:W-:Y:S01]  /*7140*/  SHF.L.U32 R0, R112, 0x4, RZ ;  /* 0x0000000470007819 */ /* 0x000fe200000006ff */
[C---:B------:R-:W-:Y:S01]  /*7150*/  FMUL R21, R47.reuse, R25 ;  /* 0x000000192f157220 */ /* 0x040fe20000400000 */
[C---:B------:R-:W-:Y:S01]  /*7160*/  FMUL R24, R47.reuse, R28 ;  /* 0x0000001c2f187220 */ /* 0x040fe20000400000 */
[C---:B------:R-:W-:Y:S01]  /*7170*/  FMUL R25, R47.reuse, R29 ;  /* 0x0000001d2f197220 */ /* 0x040fe20000400000 */
[C---:B------:R-:W-:Y:S01]  /*7180*/  FMUL R28, R47.reuse, R32 ;  /* 0x000000202f1c7220 */ /* 0x040fe20000400000 */
[C---:B------:R-:W-:Y:S01]  /*7190*/  FMUL R29, R47.reuse, R33 ;  /* 0x000000212f1d7220 */ /* 0x040fe20000400000 */
[----:B------:R-:W-:Y:S01]  /*71a0*/  LEA R2, R104, UR51, 0x3 ;  /* 0x0000003368027c11 */ /* 0x000fe2000f8e18ff */
[C---:B------:R-:W-:Y:S01]  /*71b0*/  FMUL R6, R47.reuse, R10 ;  /* 0x0000000a2f067220 */ /* 0x040fe20000400000 */
[----:B------:R-:W-:Y:S01]  /*71c0*/  FMUL R10, R47, R14 ;  /* 0x0000000e2f0a7220 */ /* 0x000fe20000400000 */
[----:B------:R-:W-:Y:S01]  /*71d0*/  @P6 SHF.L.U32 R3, R103, 0x1f, RZ ;  /* 0x0000001f67036819 */ /* 0x000fe200000006ff */
[----:B------:R-:W-:Y:S01]  /*71e0*/  FMUL R14, R47, R18 ;  /* 0x000000122f0e7220 */ /* 0x000fe20000400000 */
[C---:B------:R-:W-:Y:S01]  /*71f0*/  FFMA R6, R49.reuse, R56, R6 ;  /* 0x0000003831067223 */ /* 0x040fe20000000006 */
[C---:B------:R-:W-:Y:S01]  /*7200*/  FFMA R11, R49.reuse, R57, R11 ;  /* 0x00000039310b7223 */ /* 0x040fe2000000000b */
[C---:B------:R-:W-:Y:S01]  /*7210*/  FFMA R8, R49.reuse, R58, R8 ;  /* 0x0000003a31087223 */ /* 0x040fe20000000008 */
[C---:B------:R-:W-:Y:S01]  /*7220*/  FFMA R9, R49.reuse, R59, R9 ;  /* 0x0000003b31097223 */ /* 0x040fe20000000009 */
[C---:B------:R-:W-:Y:S01]  /*7230*/  FFMA R10, R49.reuse, R60, R10 ;  /* 0x0000003c310a7223 */ /* 0x040fe2000000000a */
[----:B------:R-:W-:Y:S01]  /*7240*/  FFMA R15, R49, R61, R15 ;  /* 0x0000003d310f7223 */ /* 0x000fe2000000000f */
[----:B------:R-:W-:Y:S01]  /*7250*/  F2FP.SATFINITE.E4M3.F32.PACK_AB_MERGE_C R6, R11, R6, RZ ;  /* 0x000000060b06723e */ /* 0x000fe200048070ff */
[C---:B------:R-:W-:Y:S01]  /*7260*/  FFMA R12, R49.reuse, R62, R12 ;  /* 0x0000003e310c7223 */ /* 0x040fe2000000000c */
[C---:B------:R-:W-:Y:S01]  /*7270*/  FFMA R13, R49.reuse, R63, R13 ;  /* 0x0000003f310d7223 */ /* 0x040fe2000000000d */
[----:B------:R-:W-:Y:S01]  /*7280*/  FFMA R14, R49, R64, R14 ;  /* 0x00000040310e7223 */ /* 0x000fe2000000000e */
[----:B------:R-:W-:Y:S01]  /*7290*/  F2FP.SATFINITE.E4M3.F32.PACK_AB_MERGE_C R10, R15, R10, RZ ;  /* 0x0000000a0f0a723e */ /* 0x000fe200048070ff */
[----:B------:R-:W-:Y:S01]  /*72a0*/  FMUL R18, R47, R22 ;  /* 0x000000162f127220 */ /* 0x000fe20000400000 */
[C---:B------:R-:W-:Y:S01]  /*72b0*/  FFMA R19, R49.reuse, R65, R19 ;  /* 0x0000004131137223 */ /* 0x040fe20000000013 */
[C---:B------:R-:W-:Y:S01]  /*72c0*/  FFMA R16, R49.reuse, R66, R16 ;  /* 0x0000004231107223 */ /* 0x040fe20000000010 */
[C---:B------:R-:W-:Y:S01]  /*72d0*/  FFMA R17, R49.reuse, R67, R17 ;  /* 0x0000004331117223 */ /* 0x040fe20000000011 */
[----:B------:R-:W-:Y:S01]  /*72e0*/  FFMA R18, R49, R68, R18 ;  /* 0x0000004431127223 */ /* 0x000fe20000000012 */
[----:B------:R-:W-:Y:S01]  /*72f0*/  FMUL R22, R47, R26 ;  /* 0x0000001a2f167220 */ /* 0x000fe20000400000 */
[C---:B------:R-:W-:Y:S01]  /*7300*/  FFMA R23, R49.reuse, R69, R23 ;  /* 0x0000004531177223 */ /* 0x040fe20000000017 */
[C---:B------:R-:W-:Y:S01]  /*7310*/  FFMA R20, R49.reuse, R70, R20 ;  /* 0x0000004631147223 */ /* 0x040fe20000000014 */
[C---:B------:R-:W-:Y:S01]  /*7320*/  FFMA R21, R49.reuse, R71, R21 ;  /* 0x0000004731157223 */ /* 0x040fe20000000015 */
[----:B------:R-:W-:Y:S01]  /*7330*/  FFMA R22, R49, R72, R22 ;  /* 0x0000004831167223 */ /* 0x000fe20000000016 */
[----:B------:R-:W-:Y:S01]  /*7340*/  FMUL R26, R47, R30 ;  /* 0x0000001e2f1a7220 */ /* 0x000fe20000400000 */
[----:B------:R-:W-:Y:S01]  /*7350*/  FFMA R27, R49, R73, R27 ;  /* 0x00000049311b7223 */ /* 0x000fe2000000001b */
[----:B------:R-:W-:Y:S01]  /*7360*/  FMUL R31, R47, R31 ;  /* 0x0000001f2f1f7220 */ /* 0x000fe20000400000 */
[C---:B------:R-:W-:Y:S01]  /*7370*/  FFMA R24, R49.reuse, R74, R24 ;  /* 0x0000004a31187223 */ /* 0x040fe20000000018 */
[C---:B------:R-:W-:Y:S01]  /*7380*/  FFMA R25, R49.reuse, R75, R25 ;  /* 0x0000004b31197223 */ /* 0x040fe20000000019 */
[----:B------:R-:W-:Y:S01]  /*7390*/  FFMA R26, R49, R76, R26 ;  /* 0x0000004c311a7223 */ /* 0x000fe2000000001a */
[----:B------:R-:W-:Y:S01]  /*73a0*/  FMUL R30, R47, R34 ;  /* 0x000000222f1e7220 */ /* 0x000fe20000400000 */
[----:B------:R-:W-:Y:S01]  /*73b0*/  FFMA R31, R49, R77, R31 ;  /* 0x0000004d311f7223 */ /* 0x000fe2000000001f */
[----:B------:R-:W-:Y:S01]  /*73c0*/  FMUL R35, R47, R35 ;  /* 0x000000232f237220 */ /* 0x000fe20000400000 */
[----:B------:R-:W-:Y:S01]  /*73d0*/  F2FP.SATFINITE.E4M3.F32.PACK_AB_MERGE_C R14, R19, R14, RZ ;  /* 0x0000000e130e723e */ /* 0x000fe200048070ff */
[C---:B------:R-:W-:Y:S01]  /*73e0*/  FFMA R28, R49.reuse, R78, R28 ;  /* 0x0000004e311c7223 */ /* 0x040fe2000000001c */
[C---:B------:R-:W-:Y:S01]  /*73f0*/  FFMA R29, R49.reuse, R79, R29 ;  /* 0x0000004f311d7223 */ /* 0x040fe2000000001d */
[----:B------:R-:W-:Y:S01]  /*7400*/  FFMA R30, R49, R80, R30 ;  /* 0x00000050311e7223 */ /* 0x000fe2000000001e */
[----:B------:R-:W-:Y:S01]  /*7410*/  F2FP.SATFINITE.E4M3.F32.PACK_AB_MERGE_C R18, R23, R18, RZ ;  /* 0x000000121712723e */ /* 0x000fe200048070ff */
[----:B------:R-:W-:Y:S01]  /*7420*/  FFMA R35, R49, R81, R35 ;  /* 0x0000005131237223 */ /* 0x000fe20000000023 */
[----:B------:R-:W-:Y:S02]  /*7430*/  F2FP.SATFINITE.E4M3.F32.PACK_AB_MERGE_C R53, R5, R4, R6 ;  /* 0x000000040535723e */ /* 0x000fe40004807006 */
[----:B------:R-:W-:Y:S02]  /*7440*/  F2FP.SATFINITE.E4M3.F32.PACK_AB_MERGE_C R54, R9, R8, R10 ;  /* 0x000000080936723e */ /* 0x000fe4000480700a */
[----:B------:R-:W-:Y:S02]  /*7450*/  F2FP.SATFINITE.E4M3.F32.PACK_AB_MERGE_C R55, R13, R12, R14 ;  /* 0x0000000c0d37723e */ /* 0x000fe4000480700e */
[----:B------:R-:W-:Y:S02]  /*7460*/  F2FP.SATFINITE.E4M3.F32.PACK_AB_MERGE_C R16, R17, R16, R18 ;  /* 0x000000101110723e */ /* 0x000fe40004807012 */
[----:B------:R-:W-:Y:S01]  /*7470*/  F2FP.SATFINITE.E4M3.F32.PACK_AB_MERGE_C R17, R27, R22, RZ ;  /* 0x000000161b11723e */ /* 0x000fe200048070ff */
[----:B------:R1:W-:Y:S01]  /*7480*/  STS.128 [R107+UR51+0x2200], R52 ;  /* 0x002200346b007988 */ /* 0x0003e20008000c33 */
[----:B------:R-:W-:Y:S02]  /*7490*/  F2FP.SATFINITE.E4M3.F32.PACK_AB_MERGE_C R18, R31, R26, RZ ;  /* 0x0000001a1f12723e */ /* 0x000fe400048070ff */
[----:B------:R-:W-:Y:S02]  /*74a0*/  F2FP.SATFINITE.E4M3.F32.PACK_AB_MERGE_C R19, R35, R30, RZ ;  /* 0x0000001e2313723e */ /* 0x000fe400048070ff */
[----:B------:R-:W-:Y:S02]  /*74b0*/  IADD3 R77, PT, PT, R107, UR51, RZ ;  /* 0x000000336b4d7c10 */ /* 0x000fe4000fffe0ff */
[----:B------:R-:W-:Y:S02]  /*74c0*/  F2FP.SATFINITE.E4M3.F32.PACK_AB_MERGE_C R17, R21, R20, R17 ;  /* 0x000000141511723e */ /* 0x000fe40004807011 */
[----:B------:R-:W-:Y:S02]  /*74d0*/  F2FP.SATFINITE.E4M3.F32.PACK_AB_MERGE_C R18, R25, R24, R18 ;  /* 0x000000181912723e */ /* 0x000fe40004807012 */
[----:B------:R-:W-:Y:S02]  /*74e0*/  F2FP.SATFINITE.E4M3.F32.PACK_AB_MERGE_C R19, R29, R28, R19 ;  /* 0x0000001c1d13723e */ /* 0x000fe40004807013 */
[----:B------:R-:W-:Y:S05]  /*74f0*/  IADD3 R77, PT, PT, R77, R0, RZ ;  /* 0x000000004d4d7210 */ /* 0x000fea0007ffe0ff */
[----:B------:R1:W-:Y:S01]  /*7500*/  STS.128 [R77+0x2210], R16 ;  /* 0x002210104d007388 */ /* 0x0003e20000000c00 */
[----:B------:R-:W-:Y:S01]  /*7510*/  @!PT LDS RZ, [RZ] ;  /* 0x00000000fffff984 */ /* 0x000fe20000000800 */
[----:B------:R-:W-:Y:S01]  /*7520*/  @!PT LDS RZ, [RZ] ;  /* 0x00000000fffff984 */ /* 0x000fe20000000800 */
[----:B------:R-:W-:Y:S01]  /*7530*/  @!PT LDS RZ, [RZ] ;  /* 0x00000000fffff984 */ /* 0x000fe20000000800 */
[----:B------:R-:W-:Y:S01]  /*7540*/  @!PT LDS RZ, [RZ] ;  /* 0x00000000fffff984 */ /* 0x000fe20000000800 */
[----:B------:R2:W-:Y:S07]  /*7550*/  MEMBAR.ALL.CTA ;  /* 0x0000000000007992 */ /* 0x0005ee0000008000 */
[----:B--2---:R-:W2:Y:S02]  /*7560*/  FENCE.VIEW.ASYNC.S ;  /* 0x00000000000073c6 */ /* 0x004ea40000000000 */
[----:B--2---:R-:W-:Y:S06]  /*7570*/  BAR.SYNC.DEFER_BLOCKING 0x1, 0x80 ;  /* 0x0042000000007b1d */ /* 0x004fec0000010000 */
[----:B------:R-:W-:Y:S05]  /*7580*/  @P0 BRA `(.L_x_109) ;  /* 0x0000000000280947 */ /* 0x000fea0003800000 */
[----:B------:R-:W-:Y:S02]  /*7590*/  UIADD3 UR6, UPT, UPT, UR51, 0x2200, URZ ;  /* 0x0000220033067890 */ /* 0x000fe4000fffe0ff */
[----:B------:R-:W-:Y:S01]  /*75a0*/  UIADD3 UR4, UP0, UPT, UR54, 0x680, URZ ;  /* 0x0000068036047890 */ /* 0x000fe2000ff1e0ff */
[----:B------:R-:W-:Y:S03]  /*75b0*/  UMOV UR41, UR52 ;  /* 0x0000003400297c82 */ /* 0x000fe60008000000 */
[----:B------:R-:W-:Y:S01]  /*75c0*/  MOV R113, UR6 ;  /* 0x0000000600717c02 */ /* 0x000fe20008000f00 */
[----:B------:R-:W-:Y:S03]  /*75d0*/  UIADD3.X UR5, UPT, UPT, URZ, UR55, URZ, UP0, !UPT ;  /* 0x00000037ff057290 */ /* 0x000fe600087fe4ff */
[----:B------:R-:W-:Y:S11]  /*75e0*/  R2UR UR40, R113 ;  /* 0x00000000712872ca */ /* 0x000ff600000e0000 */
[----:B------:R-:W-:Y:S02]  /*75f0*/  @!UPT UIADD3 URZ, UPT, UPT, URZ, URZ, URZ ;  /* 0x000000fffffff290 */ /* 0x000fe4000fffe0ff */
[----:B------:R2:W-:Y:S01]  /*7600*/  UTMASTG.4D [UR40], [UR4] ;  /* 0x00000028040073b5 */ /* 0x0005e20008018000 */
[----:B------:R0:W-:Y:S01]  /*7610*/  UTMACMDFLUSH ;  /* 0x00000000000079b7 */ /* 0x0001e20000000000 */
[----:B--2---:R-:W-:Y:S04]  /*7620*/  DEPBAR.LE SB0, 0x1 ;  /* 0x000080400000791a */ /* 0x004fe80000000000 */
.L_x_109:
[----:B------:R-:W-:Y:S05]  /*7630*/  BSYNC.RECONVERGENT B0 ;  /* 0x0000000000007941 */ /* 0x000fea0003800200 */
.L_x_108:
[----:B------:R-:W-:Y:S06]  /*7640*/  BAR.SYNC.DEFER_BLOCKING 0x1, 0x80 ;  /* 0x0042000000007b1d */ /* 0x000fec0000010000 */
[----:B------:R-:W2:Y:S01]  /*7650*/  @P6 SYNCS.PHASECHK.TRANS64.TRYWAIT P0, [R2+URZ+0x110], R3 ;  /* 0x00011003020065a7 */ /* 0x000ea200080011ff */
[----:B------:R-:W-:Y:S01]  /*7660*/  BSSY B1, `(.L_x_110) ;  /* 0x0000020000017945 */ /* 0x000fe20003800000 */
[----:B--2---:R-:W-:Y:S03]  /*7670*/  @P6 SEL R116, RZ, 0x1, !P0 ;  /* 0x00000001ff746807 */ /* 0x004fe60004000000 */
[----:B------:R-:W-:Y:S05]  /*7680*/  @!P6 BRA `(.L_x_111) ;  /* 0x000000000074e947 */ /* 0x000fea0003800000 */
[----:B------:R-:W-:Y:S01]  /*7690*/  ISETP.NE.AND P1, PT, R117, RZ, PT ;  /* 0x000000ff7500720c */ /* 0x000fe20003f25270 */
[----:B------:R-:W2:Y:S01]  /*76a0*/  S2R R3, SR_CgaCtaId ;  /* 0x0000000000037919 */ /* 0x000ea20000008800 */
[----:B------:R-:W-:Y:S01]  /*76b0*/  ISETP.NE.AND P0, PT, R116, RZ, PT ;  /* 0x000000ff7400720c */ /* 0x000fe20003f05270 */
[----:B------:R-:W-:Y:S10]  /*76c0*/  BSSY B0, `(.L_x_112) ;  /* 0x0000008000007945 */ /* 0x000ff40003800000 */
[----:B------:R-:W-:Y:S05]  /*76d0*/  @P1 IMAD R4, R104, 0x1000, R107 ;  /* 0x0000100068041824 */ /* 0x000fea00078e026b */
[----:B------:R-:W-:Y:S05]  /*76e0*/  @P1 IADD3 R5, PT, PT, R4, UR51, RZ ;  /* 0x0000003304051c10 */ /* 0x000fea000fffe0ff */
[----:B------:R-:W-:Y:S01]  /*76f0*/  @P1 IMAD.IADD R5, R5, 0x1, R0 ;  /* 0x0000000105051824 */ /* 0x000fe200078e0200 */
[----:B------:R-:W-:Y:S06]  /*7700*/  @P0 BRA `(.L_x_113) ;  /* 0x00000000000c0947 */ /* 0x000fec0003800000 */
[----:B------:R-:W-:Y:S04]  /*7710*/  SHF.L.U32 R0, R103, 0x1f, RZ ;  /* 0x0000001f67007819 */ /* 0x000fe800000006ff */
[----:B------:R-:W3:Y:S02]  /*7720*/  SYNCS.PHASECHK.TRANS64.TRYWAIT P0, [R2+URZ+0x110], R0 ;  /* 0x00011000020075a7 */ /* 0x000ee400080011ff */
[----:B---3--:R-:W-:Y:S05]  /*7730*/  @!P0 BRA `(.L_x_114) ;  /* 0x0000001800708947 */ /* 0x008fea0003800000 */
.L_x_113:
[----:B------:R-:W-:Y:S05]  /*7740*/  BSYNC B0 ;  /* 0x0000000000007941 */ /* 0x000fea0003800000 */
.L_x_112:
[----:B------:R-:W-:Y:S01]  /*7750*/  ISETP.NE.AND P0, PT, R117, RZ, PT ;  /* 0x000000ff7500720c */ /* 0x000fe20003f05270 */
[----:B---3--:R-:W-:Y:S02]  /*7760*/  VIADD R2, R2, 0x120 ;  /* 0x0000012002027836 */ /* 0x008fe40000000000 */
[----:B------:R-:W-:Y:S03]  /*7770*/  VIADD R104, R104, 0x1 ;  /* 0x0000000168687836 */ /* 0x000fe60000000000 */
[----:B--2---:R-:W-:Y:S07]  /*7780*/  PRMT R2, R3, 0x654, R2 ;  /* 0x0000065403027816 */ /* 0x004fee0000000002 */
[----:B------:R2:W3:Y:S04]  /*7790*/  @P0 LDS.128 R84, [R4+UR51+0x200] ;  /* 0x0002003304540984 */ /* 0x0004e80008000c00 */
[----:B------:R2:W4:Y:S01]  /*77a0*/  @P0 LDS.128 R88, [R5+0x210] ;  /* 0x0002100005580984 */ /* 0x0005220000000c00 */
[C---:B------:R-:W-:Y:S01]  /*77b0*/  ISETP.NE.AND P0, PT, R104.reuse, 0x2, PT ;  /* 0x000000026800780c */ /* 0x040fe20003f05270 */
[----:B------:R-:W-:Y:S01]  /*77c0*/  @!PT LDS RZ, [RZ] ;  /* 0x00000000fffff984 */ /* 0x000fe20000000800 */
[----:B------:R-:W-:Y:S01]  /*77d0*/  @!PT LDS RZ, [RZ] ;  /* 0x00000000fffff984 */ /* 0x000fe20000000800 */
[----:B------:R-:W-:Y:S01]  /*77e0*/  @!PT LDS RZ, [RZ] ;  /* 0x00000000fffff984 */ /* 0x000fe20000000800 */
[----:B------:R-:W-:Y:S01]  /*77f0*/  @!PT LDS RZ, [RZ] ;  /* 0x00000000fffff984 */ /* 0x000fe20000000800 */
[----:B------:R5:W-:Y:S06]  /*7800*/  MEMBAR.ALL.CTA ;  /* 0x0000000000007992 */ /* 0x000bec0000008000 */
[----:B-----5:R-:W5:Y:S01]  /*7810*/  FENCE.VIEW.ASYNC.S ;  /* 0x00000000000073c6 */ /* 0x020f620000000000 */
[----:B------:R-:W-:Y:S02]  /*7820*/  SEL R0, RZ, 0x1, P0 ;  /* 0x00000001ff007807 */ /* 0x000fe40000000000 */
[----:B------:R-:W-:Y:S02]  /*7830*/  SEL R104, R104, RZ, P0 ;  /* 0x000000ff68687207 */ /* 0x000fe40000000000 */
[----:B------:R-:W-:Y:S01]  /*7840*/  LOP3.LUT R103, R103, R0, RZ, 0x3c, !PT ;  /* 0x0000000067677212 */ /* 0x000fe200078e3cff */
[----:B-----5:R2:W-:Y:S06]  /*7850*/  SYNCS.ARRIVE.TRANS64.RED.A1T0 RZ, [R2+URZ], RZ ;  /* 0x000000ff02ff79a7 */ /* 0x0205ec00081004ff */
.L_x_111:
[----:B------:R-:W-:Y:S05]  /*7860*/  BSYNC B1 ;  /* 0x0000000000017941 */ /* 0x000fea0003800000 */
.L_x_110:
[----:B------:R-:W-:Y:S05]  /*7870*/  VIADD R0, R48, 0x40 ;  /* 0x0000004030007836 */ /* 0x000fea0000000000 */
[----:B------:R-:W-:Y:S04]  /*7880*/  SHF.R.U32.HI R0, RZ, 0x15, R0 ;  /* 0x00000015ff007819 */ /* 0x000fe80000011600 */
[----:B------:R-:W-:Y:S11]  /*7890*/  LOP3.LUT P0, RZ, R0, 0x3, R110, 0x48, !PT ;  /* 0x0000000300ff7812 */ /* 0x000ff6000780486e */
[----:B------:R-:W-:Y:S02]  /*78a0*/  @!UPT UIADD3 URZ, UPT, UPT, URZ, URZ, URZ ;  /* 0x000000fffffff290 */ /* 0x000fe4000fffe0ff */
[----:B------:R-:W-:Y:S05]  /*78b0*/  @!P0 BRA `(.L_x_115) ;  /* 0x0000000000408947 */ /* 0x000fea0003800000 */
[----:B------:R-:W5:Y:S01]  /*78c0*/  LDCU.64 UR8, c[0x4][0x70] ;  /* 0x01000e00ff0877ac */ /* 0x000f620008000a00 */
[----:B------:R-:W-:Y:S01]  /*78d0*/  MOV R3, 0x0 ;  /* 0x0000000000037802 */ /* 0x000fe20000000f00 */
[----:B------:R-:W-:Y:S02]  /*78e0*/  HFMA2 R12, -RZ, RZ, 0, 5.9604644775390625e-08 ;  /* 0x00000001ff0c7431 */ /* 0x000fe400000001ff */
[----:B------:R-:W-:Y:S02]  /*78f0*/  IMAD.MOV.U32 R8, RZ, RZ, 0x192 ;  /* 0x00000192ff087424 */ /* 0x000fe400078e00ff */
[----:B------:R-:W-:Y:S01]  /*7900*/  IMAD.MOV.U32 R13, RZ, RZ, RZ ;  /* 0x000000ffff0d7224 */ /* 0x000fe200078e00ff */
[----:B------:R-:W1:Y:S01]  /*7910*/  LDCU.64 UR6, c[0x4][0x78] ;  /* 0x01000f00ff0677ac */ /* 0x000e620008000a00 */
[----:B--2---:R-:W2:Y:S01]  /*7920*/  LDC.64 R2, c[0x4][R3] ;  /* 0x0100000003027b82 */ /* 0x004ea20000000a00 */
[----:B------:R-:W3:Y:S01]  /*7930*/  LDCU.64 UR4, c[0x4][0x10] ;  /* 0x01000200ff0477ac */ /* 0x000ee20008000a00 */
[----:B-----5:R-:W-:Y:S01]  /*7940*/  MOV R5, UR9 ;  /* 0x0000000900057c02 */ /* 0x020fe20008000f00 */
[----:B------:R-:W-:Y:S01]  /*7950*/  IMAD.U32 R4, RZ, RZ, UR8 ;  /* 0x00000008ff047e24 */ /* 0x000fe2000f8e00ff */
[----:B-1----:R-:W-:Y:S01]  /*7960*/  MOV R7, UR7 ;  /* 0x0000000700077c02 */ /* 0x002fe20008000f00 */
[----:B------:R-:W-:Y:S01]  /*7970*/  IMAD.U32 R6, RZ, RZ, UR6 ;  /* 0x00000006ff067e24 */ /* 0x000fe2000f8e00ff */
[----:B---3--:R-:W-:Y:S01]  /*7980*/  MOV R11, UR5 ;  /* 0x00000005000b7c02 */ /* 0x008fe20008000f00 */
[----:B------:R-:W-:Y:S02]  /*7990*/  IMAD.U32 R10, RZ, RZ, UR4 ;  /* 0x00000004ff0a7e24 */ /* 0x000fe4000f8e00ff */
[----:B------:R-:W-:Y:S07]  /*79a0*/  LEPC R20, `(.L_x_115) ;  /* 0x000000001014794e */ /* 0x000fee0000000000 */
[----:B--2-4-:R-:W-:Y:S05]  /*79b0*/  CALL.ABS.NOINC R2 ;  /* 0x0000000002007343 */ /* 0x014fea0003c00000 */
.L_x_115:
[----:B------:R-:W-:Y:S01]  /*79c0*/  ISETP.NE.AND P0, PT, R109, RZ, PT ;  /* 0x000000ff6d00720c */ /* 0x000fe20003f05270 */
[----:B------:R-:W-:Y:S05]  /*79d0*/  WARPSYNC.ALL ;  /* 0x0000000000007948 */ /* 0x000fea0003800000 */
[----:B------:R-:W-:Y:S01]  /*79e0*/  R2UR UR4, R48 ;  /* 0x00000000300472ca */ /* 0x000fe200000e0000 */
[----:B------:R-:W-:Y:S01]  /*79f0*/  BSSY.RECONVERGENT B0, `(.L_x_116) ;  /* 0x000009a000007945 */ /* 0x000fe20003800200 */
[-C--:B--23--:R-:W-:Y:S02]  /*7a00*/  F2FP.F16.E4M3.UNPACK_B R2, R84.reuse ;  /* 0x00000054ff02723e */ /* 0x08cfe400020006ff */
[----:B------:R-:W-:Y:S02]  /*7a10*/  F2FP.F16.E4M3.UNPACK_B R84, R84.H1 ;  /* 0x00000054ff54723e */ /* 0x000fe400030006ff */
[-C--:B------:R-:W-:Y:S01]  /*7a20*/  F2FP.F16.E4M3.UNPACK_B R51, R85.reuse ;  /* 0x00000055ff33723e */ /* 0x080fe200020006ff */
[--C-:B------:R-:W-:Y:S01]  /*7a30*/  HADD2.F32 R0, -RZ, R2.reuse.H0_H0 ;  /* 0x20000002ff007230 */ /* 0x100fe20000004100 */
[----:B------:R-:W-:Y:S01]  /*7a40*/  F2FP.F16.E4M3.UNPACK_B R85, R85.H1 ;  /* 0x00000055ff55723e */ /* 0x000fe200030006ff */
[----:B------:R-:W-:Y:S01]  /*7a50*/  HADD2.F32 R2, -RZ, R2.H1_H1 ;  /* 0x30000002ff027230 */ /* 0x000fe20000004100 */
[-C--:B-1----:R-:W-:Y:S01]  /*7a60*/  F2FP.F16.E4M3.UNPACK_B R55, R86.reuse ;  /* 0x00000056ff37723e */ /* 0x082fe200020006ff */
[--C-:B------:R-:W-:Y:S01]  /*7a70*/  HADD2.F32 R3, -RZ, R84.reuse.H0_H0 ;  /* 0x20000054ff037230 */ /* 0x100fe20000004100 */
[----:B------:R-:W-:Y:S01]  /*7a80*/  F2FP.F16.E4M3.UNPACK_B R86, R86.H1 ;  /* 0x00000056ff56723e */ /* 0x000fe200030006ff */
[----:B------:R-:W-:Y:S01]  /*7a90*/  LDTM.16dp32bit_t0_t15.x32 R4, tmem[UR4+0x40] ;  /* 0x00004004000479ee */ /* 0x000fe20008a80000 */
[----:B------:R-:W1:Y:S01]  /*7aa0*/  LDTM.16dp32bit_t16_t31.x32 R4, tmem[UR4+0x60] ;  /* 0x00006004000479ee */ /* 0x000e620008aa0000 */
[----:B------:R-:W-:Y:S01]  /*7ab0*/  NOP ;  /* 0x0000000000007918 */ /* 0x000fe20000000000 */
[--C-:B------:R-:W-:Y:S01]  /*7ac0*/  HADD2.F32 R50, -RZ, R51.reuse.H0_H0 ;  /* 0x20000033ff327230 */ /* 0x100fe20000004100 */
[----:B------:R-:W-:Y:S01]  /*7ad0*/  R2UR UR5, R115 ;  /* 0x00000000730572ca */ /* 0x000fe200000e0000 */
[----:B------:R-:W-:Y:S01]  /*7ae0*/  HADD2.F32 R51, -RZ, R51.H1_H1 ;  /* 0x30000033ff337230 */ /* 0x000fe20000004100 */
[----:B------:R-:W-:Y:S01]  /*7af0*/  F2FP.F16.E4M3.UNPACK_B R59, R87 ;  /* 0x00000057ff3b723e */ /* 0x000fe200020006ff */
[--C-:B------:R-:W-:Y:S01]  /*7b00*/  HADD2.F32 R54, -RZ, R55.reuse.H0_H0 ;  /* 0x20000037ff367230 */ /* 0x100fe20000004100 */
[----:B----4-:R-:W-:Y:S01]  /*7b10*/  F2FP.F16.E4M3.UNPACK_B R63, R88 ;  /* 0x00000058ff3f723e */ /* 0x010fe200020006ff */
[----:B------:R-:W-:Y:S01]  /*7b20*/  HADD2.F32 R55, -RZ, R55.H1_H1 ;  /* 0x30000037ff377230 */ /* 0x000fe20000004100 */
[----:B------:R-:W-:Y:S01]  /*7b30*/  F2FP.F16.E4M3.UNPACK_B R67, R89 ;  /* 0x00000059ff43723e */ /* 0x000fe200020006ff */
[--C-:B------:R-:W-:Y:S01]  /*7b40*/  HADD2.F32 R58, -RZ, R59.reuse.H0_H0 ;  /* 0x2000003bff3a7230 */ /* 0x100fe20000004100 */
[----:B------:R-:W-:Y:S01]  /*7b50*/  F2FP.F16.E4M3.UNPACK_B R71, R90 ;  /* 0x0000005aff47723e */ /* 0x000fe200020006ff */
[----:B------:R-:W-:Y:S01]  /*7b60*/  HADD2.F32 R59, -RZ, R59.H1_H1 ;  /* 0x3000003bff3b7230 */ /* 0x000fe20000004100 */
[----:B------:R-:W-:Y:S01]  /*7b70*/  F2FP.F16.E4M3.UNPACK_B R74, R91 ;  /* 0x0000005bff4a723e */ /* 0x000fe200020006ff */
[--C-:B------:R-:W-:Y:S01]  /*7b80*/  HADD2.F32 R62, -RZ, R63.reuse.H0_H0 ;  /* 0x2000003fff3e7230 */ /* 0x100fe20000004100 */
[----:B------:R-:W-:Y:S01]  /*7b90*/  F2FP.F16.E4M3.UNPACK_B R87, R87.H1 ;  /* 0x00000057ff57723e */ /* 0x000fe200030006ff */
[----:B------:R-:W-:Y:S01]  /*7ba0*/  UIADD3 UR5, UPT, UPT, UR5, 0x160, URZ ;  /* 0x0000016005057890 */ /* 0x000fe2000fffe0ff */
[----:B------:R-:W-:Y:S01]  /*7bb0*/  HADD2.F32 R63, -RZ, R63.H1_H1 ;  /* 0x3000003fff3f7230 */ /* 0x000fe20000004100 */
[----:B------:R-:W-:Y:S01]  /*7bc0*/  F2FP.F16.E4M3.UNPACK_B R88, R88.H1 ;  /* 0x00000058ff58723e */ /* 0x000fe200030006ff */
[--C-:B------:R-:W-:Y:S01]  /*7bd0*/  HADD2.F32 R66, -RZ, R67.reuse.H0_H0 ;  /* 0x20000043ff427230 */ /* 0x100fe20000004100 */
[----:B------:R-:W-:Y:S01]  /*7be0*/  UPRMT UR5, UR48, 0x654, UR5 ;  /* 0x0000065430057896 */ /* 0x000fe20008000005 */
[----:B------:R-:W-:Y:S01]  /*7bf0*/  HADD2.F32 R67, -RZ, R67.H1_H1 ;  /* 0x30000043ff437230 */ /* 0x000fe20000004100 */
[----:B------:R-:W-:Y:S01]  /*7c00*/  F2FP.F16.E4M3.UNPACK_B R89, R89.H1 ;  /* 0x00000059ff59723e */ /* 0x000fe200030006ff */
[--C-:B------:R-:W-:Y:S02]  /*7c10*/  HADD2.F32 R70, -RZ, R71.reuse.H0_H0 ;  /* 0x20000047ff467230 */ /* 0x100fe40000004100 */
[C---:B-1----:R-:W-:Y:S01]  /*7c20*/  FMUL R4, R47.reuse, R4 ;  /* 0x000000042f047220 */ /* 0x042fe20000400000 */
[C---:B------:R-:W-:Y:S01]  /*7c30*/  FMUL R5, R47.reuse, R5 ;  /* 0x000000052f057220 */ /* 0x040fe20000400000 */
[C---:B------:R-:W-:Y:S01]  /*7c40*/  FMUL R8, R47.reuse, R8 ;  /* 0x000000082f087220 */ /* 0x040fe20000400000 */
[----:B------:R-:W-:Y:S01]  /*7c50*/  FMUL R9, R47, R9 ;  /* 0x000000092f097220 */ /* 0x000fe20000400000 */
[C---:B------:R-:W-:Y:S01]  /*7c60*/  FFMA R4, R49.reuse, R0, R4 ;  /* 0x0000000031047223 */ /* 0x040fe20000000004 */
[----:B------:R-:W-:Y:S01]  /*7c70*/  SYNCS.ARRIVE.TRANS64.RED.A1T0 RZ, [UR5], RZ ;  /* 0x000000ffffff79a7 */ /* 0x000fe20008100405 */
[----:B------:R-:W-:Y:S01]  /*7c80*/  FFMA R5, R49, R2, R5 ;  /* 0x0000000231057223 */ /* 0x000fe20000000005 */
[C---:B------:R-:W-:Y:S01]  /*7c90*/  FMUL R12, R47.reuse, R12 ;  /* 0x0000000c2f0c7220 */ /* 0x040fe20000400000 */
[C---:B------:R-:W-:Y:S01]  /*7ca0*/  FMUL R13, R47.reuse, R13 ;  /* 0x0000000d2f0d7220 */ /* 0x040fe20000400000 */
[C---:B------:R-:W-:Y:S01]  /*7cb0*/  FMUL R16, R47.reuse, R16 ;  /* 0x000000102f107220 */ /* 0x040fe20000400000 */
[C---:B------:R-:W-:Y:S01]  /*7cc0*/  FMUL R17, R47.reuse, R17 ;  /* 0x000000112f117220 */ /* 0x040fe20000400000 */
[C---:B------:R-:W-:Y:S01]  /*7cd0*/  FMUL R0, R47.reuse, R20 ;  /* 0x000000142f007220 */ /* 0x040fe20000400000 */
[C---:B------:R-:W-:Y:S01]  /*7ce0*/  FMUL R2, R47.reuse, R21 ;  /* 0x000000152f027220 */ /* 0x040fe20000400000 */
[C---:B------:R-:W-:Y:S01]  /*7cf0*/  FMUL R20, R47.reuse, R25 ;  /* 0x000000192f147220 */ /* 0x040fe20000400000 */
[----:B------:R-:W-:Y:S02]  /*7d00*/  HADD2.F32 R71, -RZ, R71.H1_H1 ;  /* 0x30000047ff477230 */ /* 0x000fe40000004100 */
[C---:B------:R-:W-:Y:S01]  /*7d10*/  FMUL R25, R47.reuse, R30 ;  /* 0x0000001e2f197220 */ /* 0x040fe20000400000 */
[C---:B------:R-:W-:Y:S01]  /*7d20*/  FMUL R30, R47.reuse, R35 ;  /* 0x000000232f1e7220 */ /* 0x040fe20000400000 */
[----:B------:R-:W-:Y:S02]  /*7d30*/  HADD2.F32 R48, -RZ, R84.H1_H1 ;  /* 0x30000054ff307230 */ /* 0x000fe40000004100 */
[C---:B------:R-:W-:Y:S01]  /*7d40*/  FMUL R6, R47.reuse, R6 ;  /* 0x000000062f067220 */ /* 0x040fe20000400000 */
[C---:B------:R-:W-:Y:S01]  /*7d50*/  FMUL R7, R47.reuse, R7 ;  /* 0x000000072f077220 */ /* 0x040fe20000400000 */
[--C-:B------:R-:W-:Y:S02]  /*7d60*/  HADD2.F32 R52, -RZ, R85.reuse.H0_H0 ;  /* 0x20000055ff347230 */ /* 0x100fe40000004100 */
[----:B------:R-:W-:Y:S01]  /*7d70*/  FMUL R10, R47, R10 ;  /* 0x0000000a2f0a7220 */ /* 0x000fe20000400000 */
[C---:B------:R-:W-:Y:S01]  /*7d80*/  FFMA R6, R49.reuse, R3, R6 ;  /* 0x0000000331067223 */ /* 0x040fe20000000006 */
[----:B------:R-:W-:Y:S02]  /*7d90*/  HADD2.F32 R53, -RZ, R85.H1_H1 ;  /* 0x30000055ff357230 */ /* 0x000fe40000004100 */
[C---:B------:R-:W-:Y:S01]  /*7da0*/  FFMA R7, R49.reuse, R48, R7 ;  /* 0x0000003031077223 */ /* 0x040fe20000000007 */
[C---:B------:R-:W-:Y:S01]  /*7db0*/  FFMA R8, R49.reuse, R50, R8 ;  /* 0x0000003231087223 */ /* 0x040fe20000000008 */
[C---:B------:R-:W-:Y:S01]  /*7dc0*/  FFMA R9, R49.reuse, R51, R9 ;  /* 0x0000003331097223 */ /* 0x040fe20000000009 */
[----:B------:R-:W-:Y:S01]  /*7dd0*/  FFMA R10, R49, R52, R10 ;  /* 0x00000034310a7223 */ /* 0x000fe2000000000a */
[--C-:B------:R-:W-:Y:S01]  /*7de0*/  HADD2.F32 R48, -RZ, R74.reuse.H0_H0 ;  /* 0x2000004aff307230 */ /* 0x100fe20000004100 */
[----:B------:R-:W-:Y:S01]  /*7df0*/  F2FP.SATFINITE.E4M3.F32.PACK_AB_MERGE_C R78, R7, R6, RZ ;  /* 0x00000006074e723e */ /* 0x000fe200048070ff */
[C---:B------:R-:W-:Y:S01]  /*7e00*/  FMUL R7, R47.reuse, R24 ;  /* 0x000000182f077220 */ /* 0x040fe20000400000 */
[C---:B------:R-:W-:Y:S01]  /*7e10*/  FMUL R24, R47.reuse, R29 ;  /* 0x0000001d2f187220 */ /* 0x040fe20000400000 */
[C---:B------:R-:W-:Y:S01]  /*7e20*/  FMUL R29, R47.reuse, R34 ;  /* 0x000000222f1d7220 */ /* 0x040fe20000400000 */
[----:B------:R-:W-:Y:S02]  /*7e30*/  HADD2.F32 R74, -RZ, R74.H1_H1 ;  /* 0x3000004aff4a7230 */ /* 0x000fe40000004100 */
[C---:B------:R-:W-:Y:S01]  /*7e40*/  FMUL R11, R47.reuse, R11 ;  /* 0x0000000b2f0b7220 */ /* 0x040fe20000400000 */
[--C-:B------:R-:W-:Y:S02]  /*7e50*/  HADD2.F32 R56, -RZ, R86.reuse.H0_H0 ;  /* 0x20000056ff387230 */ /* 0x100fe40000004100 */
[----:B------:R-:W-:Y:S01]  /*7e60*/  FMUL R14, R47, R14 ;  /* 0x0000000e2f0e7220 */ /* 0x000fe20000400000 */
[----:B------:R-:W-:Y:S02]  /*7e70*/  HADD2.F32 R57, -RZ, R86.H1_H1 ;  /* 0x30000056ff397230 */ /* 0x000fe40000004100 */
[C---:B------:R-:W-:Y:S01]  /*7e80*/  FFMA R11, R49.reuse, R53, R11 ;  /* 0x00000035310b7223 */ /* 0x040fe2000000000b */
[----:B------:R-:W-:Y:S01]  /*7e90*/  F2FP.F16.E4M3.UNPACK_B R90, R90.H1 ;  /* 0x0000005aff5a723e */ /* 0x000fe200030006ff */
[C---:B------:R-:W-:Y:S01]  /*7ea0*/  FFMA R12, R49.reuse, R54, R12 ;  /* 0x00000036310c7223 */ /* 0x040fe2000000000c */
[C---:B------:R-:W-:Y:S01]  /*7eb0*/  FFMA R13, R49.reuse, R55, R13 ;  /* 0x00000037310d7223 */ /* 0x040fe2000000000d */
[----:B------:R-:W-:Y:S01]  /*7ec0*/  F2FP.F16.E4M3.UNPACK_B R91, R91.H1 ;  /* 0x0000005bff5b723e */ /* 0x000fe200030006ff */
[----:B------:R-:W-:Y:S01]  /*7ed0*/  FFMA R14, R49, R56, R14 ;  /* 0x00000038310e7223 */ /* 0x000fe2000000000e */
[----:B------:R-:W-:Y:S01]  /*7ee0*/  F2FP.SATFINITE.E4M3.F32.PACK_AB_MERGE_C R10, R11, R10, RZ ;  /* 0x0000000a0b0a723e */ /* 0x000fe200048070ff */
[C---:B------:R-:W-:Y:S01]  /*7ef0*/  FMUL R15, R47.reuse, R15 ;  /* 0x0000000f2f0f7220 */ /* 0x040fe20000400000 */
[--C-:B------:R-:W-:Y:S02]  /*7f00*/  HADD2.F32 R60, -RZ, R87.reuse.H0_H0 ;  /* 0x20000057ff3c7230 */ /* 0x100fe40000004100 */
[----:B------:R-:W-:Y:S01]  /*7f10*/  FMUL R18, R47, R18 ;  /* 0x000000122f127220 */ /* 0x000fe20000400000 */
[----:B------:R-:W-:Y:S02]  /*7f20*/  HADD2.F32 R61, -RZ, R87.H1_H1 ;  /* 0x30000057ff3d7230 */ /* 0x000fe40000004100 */
[----:B------:R-:W-:Y:S01]  /*7f30*/  FFMA R15, R49, R57, R15 ;  /* 0x00000039310f7223 */ /* 0x000fe2000000000f */
[----:B------:R-:W-:Y:S01]  /*7f40*/  IADD3 R45, PT, PT, R45, 0x1, RZ ;  /* 0x000000012d2d7810 */ /* 0x000fe20007ffe0ff */
[C---:B------:R-:W-:Y:S01]  /*7f50*/  FFMA R16, R49.reuse, R58, R16 ;  /* 0x0000003a31107223 */ /* 0x040fe20000000010 */
[----:B------:R-:W-:Y:S01]  /*7f60*/  FFMA R17, R49, R59, R17 ;  /* 0x0000003b31117223 */ /* 0x000fe20000000011 */
[----:B------:R-:W-:Y:S01]  /*7f70*/  FMUL R19, R47, R19 ;  /* 0x000000132f137220 */ /* 0x000fe20000400000 */
[--C-:B------:R-:W-:Y:S02]  /*7f80*/  HADD2.F32 R64, -RZ, R88.reuse.H0_H0 ;  /* 0x20000058ff407230 */ /* 0x100fe40000004100 */
[----:B------:R-:W-:Y:S01]  /*7f90*/  FFMA R18, R49, R60, R18 ;  /* 0x0000003c31127223 */ /* 0x000fe20000000012 */
[----:B------:R-:W-:Y:S02]  /*7fa0*/  HADD2.F32 R65, -RZ, R88.H1_H1 ;  /* 0x30000058ff417230 */ /* 0x000fe40000004100 */
[----:B------:R-:W-:Y:S01]  /*7fb0*/  FMUL R3, R47, R22 ;  /* 0x000000162f037220 */ /* 0x000fe20000400000 */
[----:B------:R-:W-:Y:S01]  /*7fc0*/  FFMA R19, R49, R61, R19 ;  /* 0x0000003d31137223 */ /* 0x000fe20000000013 */
[----:B------:R-:W-:Y:S01]  /*7fd0*/  FMUL R6, R47, R23 ;  /* 0x000000172f067220 */ /* 0x000fe20000400000 */
[C---:B------:R-:W-:Y:S01]  /*7fe0*/  FFMA R0, R49.reuse, R62, R0 ;  /* 0x0000003e31007223 */ /* 0x040fe20000000000 */
[C---:B------:R-:W-:Y:S01]  /*7ff0*/  FFMA R2, R49.reuse, R63, R2 ;  /* 0x0000003f31027223 */ /* 0x040fe20000000002 */
[--C-:B------:R-:W-:Y:S02]  /*8000*/  HADD2.F32 R68, -RZ, R89.reuse.H0_H0 ;  /* 0x20000059ff447230 */ /* 0x100fe40000004100 */
[----:B------:R-:W-:Y:S01]  /*8010*/  FFMA R3, R49, R64, R3 ;  /* 0x0000004031037223 */ /* 0x000fe20000000003 */
[----:B------:R-:W-:Y:S02]  /*8020*/  HADD2.F32 R69, -RZ, R89.H1_H1 ;  /* 0x30000059ff457230 */ /* 0x000fe40000004100 */
[C---:B------:R-:W-:Y:S01]  /*8030*/  FMUL R21, R47.reuse, R26 ;  /* 0x0000001a2f157220 */ /* 0x040fe20000400000 */
[----:B------:R-:W-:Y:S01]  /*8040*/  FMUL R22, R47, R27 ;  /* 0x0000001b2f167220 */ /* 0x000fe20000400000 */
[C---:B------:R-:W-:Y:S01]  /*8050*/  FFMA R6, R49.reuse, R65, R6 ;  /* 0x0000004131067223 */ /* 0x040fe20000000006 */
[----:B------:R-:W-:Y:S01]  /*8060*/  FFMA R7, R49, R66, R7 ;  /* 0x0000004231077223 */ /* 0x000fe20000000007 */
[----:B------:R-:W-:Y:S01]  /*8070*/  FMUL R23, R47, R28 ;  /* 0x0000001c2f177220 */ /* 0x000fe20000400000 */
[C---:B------:R-:W-:Y:S01]  /*8080*/  FFMA R20, R49.reuse, R67, R20 ;  /* 0x0000004331147223 */ /* 0x040fe20000000014 */
[--C-:B------:R-:W-:Y:S02]  /*8090*/  HADD2.F32 R72, -RZ, R90.reuse.H0_H0 ;  /* 0x2000005aff487230 */ /* 0x100fe40000004100 */
[C---:B------:R-:W-:Y:S01]  /*80a0*/  FFMA R21, R49.reuse, R68, R21 ;  /* 0x0000004431157223 */ /* 0x040fe20000000015 */
[----:B------:R-:W-:Y:S02]  /*80b0*/  HADD2.F32 R73, -RZ, R90.H1_H1 ;  /* 0x3000005aff497230 */ /* 0x000fe40000004100 */
[----:B------:R-:W-:Y:S01]  /*80c0*/  FFMA R22, R49, R69, R22 ;  /* 0x0000004531167223 */ /* 0x000fe20000000016 */
[C---:B------:R-:W-:Y:S01]  /*80d0*/  FMUL R26, R47.reuse, R31 ;  /* 0x0000001f2f1a7220 */ /* 0x040fe20000400000 */
[----:B------:R-:W-:Y:S01]  /*80e0*/  FMUL R27, R47, R32 ;  /* 0x000000202f1b7220 */ /* 0x000fe20000400000 */
[----:B------:R-:W-:Y:S01]  /*80f0*/  FFMA R23, R49, R70, R23 ;  /* 0x0000004631177223 */ /* 0x000fe20000000017 */
[----:B------:R-:W-:Y:S01]  /*8100*/  FMUL R28, R47, R33 ;  /* 0x000000212f1c7220 */ /* 0x000fe20000400000 */
[C---:B------:R-:W-:Y:S01]  /*8110*/  FFMA R24, R49.reuse, R71, R24 ;  /* 0x0000004731187223 */ /* 0x040fe20000000018 */
[--C-:B------:R-:W-:Y:S02]  /*8120*/  HADD2.F32 R75, -RZ, R91.reuse.H0_H0 ;  /* 0x2000005bff4b7230 */ /* 0x100fe40000004100 */
[C---:B------:R-:W-:Y:S01]  /*8130*/  FFMA R25, R49.reuse, R72, R25 ;  /* 0x0000004831197223 */ /* 0x040fe20000000019 */
[----:B------:R-:W-:Y:S02]  /*8140*/  HADD2.F32 R76, -RZ, R91.H1_H1 ;  /* 0x3000005bff4c7230 */ /* 0x000fe40000004100 */
[----:B------:R-:W-:Y:S01]  /*8150*/  FFMA R26, R49, R73, R26 ;  /* 0x00000049311a7223 */ /* 0x000fe2000000001a */
[----:B------:R-:W-:Y:S01]  /*8160*/  F2FP.SATFINITE.E4M3.F32.PACK_AB_MERGE_C R14, R15, R14, RZ ;  /* 0x0000000e0f0e723e */ /* 0x000fe200048070ff */
[----:B------:R-:W-:Y:S01]  /*8170*/  FFMA R27, R49, R48, R27 ;  /* 0x00000030311b7223 */ /* 0x000fe2000000001b */
[----:B------:R-:W-:Y:S01]  /*8180*/  F2FP.SATFINITE.E4M3.F32.PACK_AB_MERGE_C R18, R19, R18, RZ ;  /* 0x000000121312723e */ /* 0x000fe200048070ff */
[C---:B------:R-:W-:Y:S01]  /*8190*/  FFMA R28, R49.reuse, R74, R28 ;  /* 0x0000004a311c7223 */ /* 0x040fe2000000001c */
[C---:B------:R-:W-:Y:S01]  /*81a0*/  FFMA R29, R49.reuse, R75, R29 ;  /* 0x0000004b311d7223 */ /* 0x040fe2000000001d */
[----:B------:R-:W-:Y:S01]  /*81b0*/  FFMA R30, R49, R76, R30 ;  /* 0x0000004c311e7223 */ /* 0x000fe2000000001e */
[----:B------:R-:W-:Y:S02]  /*81c0*/  F2FP.SATFINITE.E4M3.F32.PACK_AB_MERGE_C R32, R5, R4, R78 ;  /* 0x000000040520723e */ /* 0x000fe4000480704e */
[----:B------:R-:W-:Y:S02]  /*81d0*/  F2FP.SATFINITE.E4M3.F32.PACK_AB_MERGE_C R33, R9, R8, R10 ;  /* 0x000000080921723e */ /* 0x000fe4000480700a */
[----:B------:R-:W-:Y:S02]  /*81e0*/  F2FP.SATFINITE.E4M3.F32.PACK_AB_MERGE_C R34, R13, R12, R14 ;  /* 0x0000000c0d22723e */ /* 0x000fe4000480700e */
[----:B------:R-:W-:Y:S02]  /*81f0*/  F2FP.SATFINITE.E4M3.F32.PACK_AB_MERGE_C R35, R17, R16, R18 ;  /* 0x000000101123723e */ /* 0x000fe40004807012 */
[----:B------:R-:W-:Y:S02]  /*8200*/  F2FP.SATFINITE.E4M3.F32.PACK_AB_MERGE_C R3, R6, R3, RZ ;  /* 0x000000030603723e */ /* 0x000fe400048070ff */
[----:B------:R-:W-:Y:S01]  /*8210*/  F2FP.SATFINITE.E4M3.F32.PACK_AB_MERGE_C R5, R22, R21, RZ ;  /* 0x000000151605723e */ /* 0x000fe200048070ff */
[----:B------:R1:W-:Y:S01]  /*8220*/  STS.128 [R107+UR51+0x3200], R32 ;  /* 0x003200206b007988 */ /* 0x0003e20008000c33 */
[----:B------:R-:W-:Y:S02]  /*8230*/  F2FP.SATFINITE.E4M3.F32.PACK_AB_MERGE_C R6, R26, R25, RZ ;  /* 0x000000191a06723e */ /* 0x000fe400048070ff */
[----:B------:R-:W-:Y:S02]  /*8240*/  F2FP.SATFINITE.E4M3.F32.PACK_AB_MERGE_C R29, R30, R29, RZ ;  /* 0x0000001d1e1d723e */ /* 0x000fe400048070ff */
[----:B------:R-:W-:Y:S02]  /*8250*/  F2FP.SATFINITE.E4M3.F32.PACK_AB_MERGE_C R5, R20, R7, R5 ;  /* 0x000000071405723e */ /* 0x000fe40004807005 */
[----:B------:R-:W-:Y:S02]  /*8260*/  F2FP.SATFINITE.E4M3.F32.PACK_AB_MERGE_C R4, R2, R0, R3 ;  /* 0x000000000204723e */ /* 0x000fe40004807003 */
[----:B------:R-:W-:Y:S02]  /*8270*/  F2FP.SATFINITE.E4M3.F32.PACK_AB_MERGE_C R6, R24, R23, R6 ;  /* 0x000000171806723e */ /* 0x000fe40004807006 */
[----:B------:R-:W-:Y:S05]  /*8280*/  F2FP.SATFINITE.E4M3.F32.PACK_AB_MERGE_C R7, R28, R27, R29 ;  /* 0x0000001b1c07723e */ /* 0x000fea000480701d */
        /* <DEDUP_REMOVED lines=9> */
[----:B------:R-:W-:Y:S02]  /*8320*/  UIADD3 UR4, UP0, UPT, UR54, 0x680, URZ ;  /* 0x0000068036047890 */ /* 0x000fe4000ff1e0ff */
[----:B------:R-:W-:Y:S02]  /*8330*/  UIADD3 UR40, UPT, UPT, UR51, 0x3200, URZ ;  /* 0x0000320033287890 */ /* 0x000fe4000fffe0ff */
[----:B------:R-:W-:Y:S02]  /*8340*/  UIADD3 UR41, UPT, UPT, UR52, 0x40, URZ ;  /* 0x0000004034297890 */ /* 0x000fe4000fffe0ff */
[----:B------:R-:W-:Y:S09]  /*8350*/  UIADD3.X UR5, UPT, UPT, URZ, UR55, URZ, UP0, !UPT ;  /* 0x00000037ff057290 */ /* 0x000ff200087fe4ff */
[----:B------:R2:W-:Y:S01]  /*8360*/  UTMASTG.4D [UR40], [UR4] ;  /* 0x00000028040073b5 */ /* 0x0005e20008018000 */
[----:B------:R0:W-:Y:S01]  /*8370*/  UTMACMDFLUSH ;  /* 0x00000000000079b7 */ /* 0x0001e20000000000 */
[----:B--2---:R-:W-:Y:S04]  /*8380*/  DEPBAR.LE SB0, 0x1 ;  /* 0x000080400000791a */ /* 0x004fe80000000000 */
.L_x_117:
[----:B------:R-:W-:Y:S05]  /*8390*/  BSYNC.RECONVERGENT B0 ;  /* 0x0000000000007941 */ /* 0x000fea0003800200 */
.L_x_116:
[----:B------:R-:W-:Y:S01]  /*83a0*/  BAR.SYNC.DEFER_BLOCKING 0x1, 0x80 ;  /* 0x0042000000007b1d */ /* 0x000fe20000010000 */
[----:B------:R-:W-:Y:S01]  /*83b0*/  ISETP.NE.AND P1, PT, R114, RZ, PT ;  /* 0x000000ff7200720c */ /* 0x000fe20003f25270 */
[----:B------:R-:W-:Y:S01]  /*83c0*/  IMAD.IADD R14, R43, 0x1, R96 ;  /* 0x000000012b0e7824 */ /* 0x000fe200078e0260 */
[----:B------:R-:W-:Y:S01]  /*83d0*/  ISETP.NE.AND P0, PT, R45, 0x2, PT ;  /* 0x000000022d00780c */ /* 0x000fe20003f05270 */
[----:B------:R-:W-:Y:S01]  /*83e0*/  IMAD.IADD R15, R44, 0x1, R97 ;  /* 0x000000012c0f7824 */ /* 0x000fe200078e0261 */
[----:B------:R-:W-:Y:S02]  /*83f0*/  LOP3.LUT R105, R105, 0x1, RZ, 0x3c, !PT ;  /* 0x0000000169697812 */ /* 0x000fe400078e3cff */
[----:B------:R-:W-:Y:S02]  /*8400*/  SEL R0, RZ, 0x1, P0 ;  /* 0x00000001ff007807 */ /* 0x000fe40000000000 */
[----:B------:R-:W-:Y:S02]  /*8410*/  SEL R45, R45, RZ, P0 ;  /* 0x000000ff2d2d7207 */ /* 0x000fe40000000000 */
[----:B------:R-:W-:Y:S01]  /*8420*/  LOP3.LUT R106, R106, R0, RZ, 0x3c, !PT ;  /* 0x000000006a6a7212 */ /* 0x000fe200078e3cff */
[----:B------:R-:W-:Y:S02]  /*8430*/  UMOV UR45, UR53 ;  /* 0x00000035002d7c82 */ /* 0x000fe40008000000 */
[----:B------:R-:W-:Y:S05]  /*8440*/  @P1 BRA `(.L_x_118) ;  /* 0xffffffd400281947 */ /* 0x000fea000383ffff */
[----:B------:R-:W-:Y:S05]  /*8450*/  EXIT ;  /* 0x000000000000794d */ /* 0x000fea0003800000 */
.L_x_25:
[----:B------:R-:W-:Y:S07]  /*8460*/  MOV R3, UR29 ;  /* 0x0000001d00037c02 */ /* 0x000fee0008000f00 */
.L_x_119:
[----:B--2---:R2:W3:Y:S02]  /*8470*/  SYNCS.PHASECHK.TRANS64.TRYWAIT P0, [R3+URZ+0x88], R14 ;  /* 0x0000880e030075a7 */ /* 0x0044e400080011ff */
[----:B---3--:R-:W-:Y:S05]  /*8480*/  @!P0 NANOSLEEP.SYNCS 0x989680 ;  /* 0x009896800000895d */ /* 0x008fea0003900000 */
[----:B------:R-:W3:Y:S02]  /*8490*/  @!P0 SYNCS.PHASECHK.TRANS64 P0, [R3+URZ+0x88], R14 ;  /* 0x0000880e030085a7 */ /* 0x000ee400080010ff */
[----:B---3--:R-:W-:Y:S05]  /*84a0*/  @!P0 BRA `(.L_x_119) ;  /* 0xfffffffc00f08947 */ /* 0x008fea000383ffff */
[----:B------:R-:W-:Y:S05]  /*84b0*/  BRA `(.L_x_24) ;  /* 0xffffff9400f87947 */ /* 0x000fea000383ffff */
.L_x_32:
[----:B------:R-:W-:Y:S07]  /*84c0*/  MOV R3, UR33 ;  /* 0x0000002100037c02 */ /* 0x000fee0008000f00 */
.L_x_120:
[----:B---3--:R3:W4:Y:S02]  /*84d0*/  SYNCS.PHASECHK.TRANS64.TRYWAIT P0, [R3+URZ+0x88], R5 ;  /* 0x00008805030075a7 */ /* 0x00872400080011ff */
[----:B----4-:R-:W-:Y:S05]  /*84e0*/  @!P0 NANOSLEEP.SYNCS 0x989680 ;  /* 0x009896800000895d */ /* 0x010fea0003900000 */
[----:B------:R-:W4:Y:S02]  /*84f0*/  @!P0 SYNCS.PHASECHK.TRANS64 P0, [R3+URZ+0x88], R5 ;  /* 0x00008805030085a7 */ /* 0x000f2400080010ff */
[----:B----4-:R-:W-:Y:S05]  /*8500*/  @!P0 BRA `(.L_x_120) ;  /* 0xfffffffc00f08947 */ /* 0x010fea000383ffff */
[----:B------:R-:W-:Y:S05]  /*8510*/  BRA `(.L_x_31) ;  /* 0xffffff9c00387947 */ /* 0x000fea000383ffff */
.L_x_37:
[----:B-1----:R-:W-:-:S07]  /*8520*/  MOV R2, UR37 ;  /* 0x0000002500027c02 */ /* 0x002fce0008000f00 */
.L_x_121:
[----:B-1----:R1:W2:Y:S02]  /*8530*/  SYNCS.PHASECHK.TRANS64.TRYWAIT P0, [R2+URZ+0x140], R3 ;  /* 0x00014003020075a7 */ /* 0x0022a400080011ff */
[----:B--2---:R-:W-:Y:S05]  /*8540*/  @!P0 NANOSLEEP.SYNCS 0x989680 ;  /* 0x009896800000895d */ /* 0x004fea0003900000 */
[----:B------:R-:W2:Y:S02]  /*8550*/  @!P0 SYNCS.PHASECHK.TRANS64 P0, [R2+URZ+0x140], R3 ;  /* 0x00014003020085a7 */ /* 0x000ea400080010ff */
[----:B--2---:R-:W-:Y:S05]  /*8560*/  @!P0 BRA `(.L_x_121) ;  /* 0xfffffffc00f08947 */ /* 0x004fea000383ffff */
[----:B------:R-:W-:Y:S05]  /*8570*/  BRA `(.L_x_122) ;  /* 0xffffffa000247947 */ /* 0x000fea000383ffff */
.L_x_41:
[----:B------:R-:W-:-:S07]  /*8580*/  MOV R0, UR4 ;  /* 0x0000000400007c02 */ /* 0x000fce0008000f00 */
.L_x_123:
[----:B-1----:R1:W2:Y:S02]  /*8590*/  SYNCS.PHASECHK.TRANS64.TRYWAIT P0, [R0+URZ], R2 ;  /* 0x00000002000075a7 */ /* 0x0022a400080011ff */
[----:B--2---:R-:W-:Y:S05]  /*85a0*/  @!P0 NANOSLEEP.SYNCS 0x989680 ;  /* 0x009896800000895d */ /* 0x004fea0003900000 */
[----:B------:R-:W2:Y:S02]  /*85b0*/  @!P0 SYNCS.PHASECHK.TRANS64 P0, [R0+URZ], R2 ;  /* 0x00000002000085a7 */ /* 0x000ea400080010ff */
[----:B--2---:R-:W-:Y:S05]  /*85c0*/  @!P0 BRA `(.L_x_123) ;  /* 0xfffffffc00f08947 */ /* 0x004fea000383ffff */
[----:B------:R-:W-:Y:S05]  /*85d0*/  BRA `(.L_x_124) ;  /* 0xffffffa400747947 */ /* 0x000fea000383ffff */
.L_x_42:
[----:B------:R-:W-:-:S07]  /*85e0*/  MOV R0, UR4 ;  /* 0x0000000400007c02 */ /* 0x000fce0008000f00 */
.L_x_125:
[----:B-1----:R1:W2:Y:S02]  /*85f0*/  SYNCS.PHASECHK.TRANS64.TRYWAIT P0, [R0+URZ], R3 ;  /* 0x00000003000075a7 */ /* 0x0022a400080011ff */
[----:B--2---:R-:W-:Y:S05]  /*8600*/  @!P0 NANOSLEEP.SYNCS 0x989680 ;  /* 0x009896800000895d */ /* 0x004fea0003900000 */
[----:B------:R-:W2:Y:S02]  /*8610*/  @!P0 SYNCS.PHASECHK.TRANS64 P0, [R0+URZ], R3 ;  /* 0x00000003000085a7 */ /* 0x000ea400080010ff */
[----:B--2---:R-:W-:Y:S05]  /*8620*/  @!P0 BRA `(.L_x_125) ;  /* 0xfffffffc00f08947 */ /* 0x004fea000383ffff */
[----:B------:R-:W-:Y:S05]  /*8630*/  BRA `(.L_x_126) ;  /* 0xffffffa400807947 */ /* 0x000fea000383ffff */
.L_x_43:
[----:B------:R-:W-:-:S07]  /*8640*/  MOV R0, UR4 ;  /* 0x0000000400007c02 */ /* 0x000fce0008000f00 */
.L_x_127:
[----:B-1----:R1:W2:Y:S02]  /*8650*/  SYNCS.PHASECHK.TRANS64.TRYWAIT P0, [R0+URZ], R3 ;  /* 0x00000003000075a7 */ /* 0x0022a400080011ff */
[----:B--2---:R-:W-:Y:S05]  /*8660*/  @!P0 NANOSLEEP.SYNCS 0x989680 ;  /* 0x009896800000895d */ /* 0x004fea0003900000 */
[----:B------:R-:W2:Y:S02]  /*8670*/  @!P0 SYNCS.PHASECHK.TRANS64 P0, [R0+URZ], R3 ;  /* 0x00000003000085a7 */ /* 0x000ea400080010ff */
[----:B--2---:R-:W-:Y:S05]  /*8680*/  @!P0 BRA `(.L_x_127) ;  /* 0xfffffffc00f08947 */ /* 0x004fea000383ffff */
[----:B------:R-:W-:Y:S05]  /*8690*/  BRA `(.L_x_128) ;  /* 0xffffffa4008c7947 */ /* 0x000fea000383ffff */
.L_x_44:
[----:B------:R-:W-:-:S07]  /*86a0*/  MOV R0, UR4 ;  /* 0x0000000400007c02 */ /* 0x000fce0008000f00 */
.L_x_129:
[----:B-1----:R1:W2:Y:S02]  /*86b0*/  SYNCS.PHASECHK.TRANS64.TRYWAIT P0, [R0+URZ], R3 ;  /* 0x00000003000075a7 */ /* 0x0022a400080011ff */
[----:B--2---:R-:W-:Y:S05]  /*86c0*/  @!P0 NANOSLEEP.SYNCS 0x989680 ;  /* 0x009896800000895d */ /* 0x004fea0003900000 */
[----:B------:R-:W2:Y:S02]  /*86d0*/  @!P0 SYNCS.PHASECHK.TRANS64 P0, [R0+URZ], R3 ;  /* 0x00000003000085a7 */ /* 0x000ea400080010ff */
[----:B--2---:R-:W-:Y:S05]  /*86e0*/  @!P0 BRA `(.L_x_129) ;  /* 0xfffffffc00f08947 */ /* 0x004fea000383ffff */
[----:B------:R-:W-:Y:S05]  /*86f0*/  BRA `(.L_x_130) ;  /* 0xffffffa400987947 */ /* 0x000fea000383ffff */
.L_x_45:
[----:B------:R-:W-:-:S07]  /*8700*/  MOV R0, UR4 ;  /* 0x0000000400007c02 */ /* 0x000fce0008000f00 */
.L_x_131:
[----:B-1----:R1:W2:Y:S02]  /*8710*/  SYNCS.PHASECHK.TRANS64.TRYWAIT P0, [R0+URZ], R3 ;  /* 0x00000003000075a7 */ /* 0x0022a400080011ff */
[----:B--2---:R-:W-:Y:S05]  /*8720*/  @!P0 NANOSLEEP.SYNCS 0x989680 ;  /* 0x009896800000895d */ /* 0x004fea0003900000 */
[----:B------:R-:W2:Y:S02]  /*8730*/  @!P0 SYNCS.PHASECHK.TRANS64 P0, [R0+URZ], R3 ;  /* 0x00000003000085a7 */ /* 0x000ea400080010ff */
[----:B--2---:R-:W-:Y:S05]  /*8740*/  @!P0 BRA `(.L_x_131) ;  /* 0xfffffffc00f08947 */ /* 0x004fea000383ffff */
[----:B------:R-:W-:Y:S05]  /*8750*/  BRA `(.L_x_132) ;  /* 0xffffffa400a47947 */ /* 0x000fea000383ffff */
.L_x_46:
[----:B------:R-:W-:-:S07]  /*8760*/  MOV R0, UR4 ;  /* 0x0000000400007c02 */ /* 0x000fce0008000f00 */
.L_x_133:
[----:B-1----:R1:W2:Y:S02]  /*8770*/  SYNCS.PHASECHK.TRANS64.TRYWAIT P0, [R0+URZ], R3 ;  /* 0x00000003000075a7 */ /* 0x0022a400080011ff */
[----:B--2---:R-:W-:Y:S05]  /*8780*/  @!P0 NANOSLEEP.SYNCS 0x989680 ;  /* 0x009896800000895d */ /* 0x004fea0003900000 */
[----:B------:R-:W2:Y:S02]  /*8790*/  @!P0 SYNCS.PHASECHK.TRANS64 P0, [R0+URZ], R3 ;  /* 0x00000003000085a7 */ /* 0x000ea400080010ff */
[----:B--2---:R-:W-:Y:S05]  /*87a0*/  @!P0 BRA `(.L_x_133) ;  /* 0xfffffffc00f08947 */ /* 0x004fea000383ffff */
[----:B------:R-:W-:Y:S05]  /*87b0*/  BRA `(.L_x_134) ;  /* 0xffffffa400b07947 */ /* 0x000fea000383ffff */
.L_x_47:
[----:B------:R-:W-:-:S07]  /*87c0*/  MOV R0, UR4 ;  /* 0x0000000400007c02 */ /* 0x000fce0008000f00 */
.L_x_135:
[----:B-1----:R1:W2:Y:S02]  /*87d0*/  SYNCS.PHASECHK.TRANS64.TRYWAIT P0, [R0+URZ], R3 ;  /* 0x00000003000075a7 */ /* 0x0022a400080011ff */
[----:B--2---:R-:W-:Y:S05]  /*87e0*/  @!P0 NANOSLEEP.SYNCS 0x989680 ;  /* 0x009896800000895d */ /* 0x004fea0003900000 */
[----:B------:R-:W2:Y:S02]  /*87f0*/  @!P0 SYNCS.PHASECHK.TRANS64 P0, [R0+URZ], R3 ;  /* 0x00000003000085a7 */ /* 0x000ea400080010ff */
[----:B--2---:R-:W-:Y:S05]  /*8800*/  @!P0 BRA `(.L_x_135) ;  /* 0xfffffffc00f08947 */ /* 0x004fea000383ffff */
[----:B------:R-:W-:Y:S05]  /*8810*/  BRA `(.L_x_136) ;  /* 0xffffffa400bc7947 */ /* 0x000fea000383ffff */
.L_x_48:
[----:B------:R-:W-:-:S07]  /*8820*/  MOV R0, UR4 ;  /* 0x0000000400007c02 */ /* 0x000fce0008000f00 */
.L_x_137:
[----:B-1----:R1:W2:Y:S02]  /*8830*/  SYNCS.PHASECHK.TRANS64.TRYWAIT P0, [R0+URZ], R3 ;  /* 0x00000003000075a7 */ /* 0x0022a400080011ff */
[----:B--2---:R-:W-:Y:S05]  /*8840*/  @!P0 NANOSLEEP.SYNCS 0x989680 ;  /* 0x009896800000895d */ /* 0x004fea0003900000 */
[----:B------:R-:W2:Y:S02]  /*8850*/  @!P0 SYNCS.PHASECHK.TRANS64 P0, [R0+URZ], R3 ;  /* 0x00000003000085a7 */ /* 0x000ea400080010ff */
[----:B--2---:R-:W-:Y:S05]  /*8860*/  @!P0 BRA `(.L_x_137) ;  /* 0xfffffffc00f08947 */ /* 0x004fea000383ffff */
[----:B------:R-:W-:Y:S05]  /*8870*/  BRA `(.L_x_138) ;  /* 0xffffffa400c87947 */ /* 0x000fea000383ffff */
.L_x_49:
[----:B------:R-:W-:-:S07]  /*8880*/  MOV R0, UR4 ;  /* 0x0000000400007c02 */ /* 0x000fce0008000f00 */
.L_x_139:
[----:B-1----:R1:W2:Y:S02]  /*8890*/  SYNCS.PHASECHK.TRANS64.TRYWAIT P0, [R0+URZ], R3 ;  /* 0x00000003000075a7 */ /* 0x0022a400080011ff */
[----:B--2---:R-:W-:Y:S05]  /*88a0*/  @!P0 NANOSLEEP.SYNCS 0x989680 ;  /* 0x009896800000895d */ /* 0x004fea0003900000 */
[----:B------:R-:W2:Y:S02]  /*88b0*/  @!P0 SYNCS.PHASECHK.TRANS64 P0, [R0+URZ], R3 ;  /* 0x00000003000085a7 */ /* 0x000ea400080010ff */
[----:B--2---:R-:W-:Y:S05]  /*88c0*/  @!P0 BRA `(.L_x_139) ;  /* 0xfffffffc00f08947 */ /* 0x004fea000383ffff */
[----:B------:R-:W-:Y:S05]  /*88d0*/  BRA `(.L_x_140) ;  /* 0xffffffa400d47947 */ /* 0x000fea000383ffff */
.L_x_50:
[----:B------:R-:W-:-:S07]  /*88e0*/  MOV R0, UR4 ;  /* 0x0000000400007c02 */ /* 0x000fce0008000f00 */
.L_x_141:
[----:B-1----:R1:W2:Y:S02]  /*88f0*/  SYNCS.PHASECHK.TRANS64.TRYWAIT P0, [R0+URZ], R3 ;  /* 0x00000003000075a7 */ /* 0x0022a400080011ff */
[----:B--2---:R-:W-:Y:S05]  /*8900*/  @!P0 NANOSLEEP.SYNCS 0x989680 ;  /* 0x009896800000895d */ /* 0x004fea0003900000 */
[----:B------:R-:W2:Y:S02]  /*8910*/  @!P0 SYNCS.PHASECHK.TRANS64 P0, [R0+URZ], R3 ;  /* 0x00000003000085a7 */ /* 0x000ea400080010ff */
[----:B--2---:R-:W-:Y:S05]  /*8920*/  @!P0 BRA `(.L_x_141) ;  /* 0xfffffffc00f08947 */ /* 0x004fea000383ffff */
[----:B------:R-:W-:Y:S05]  /*8930*/  BRA `(.L_x_142) ;  /* 0xffffffa400e07947 */ /* 0x000fea000383ffff */
.L_x_51:
[----:B------:R-:W-:-:S07]  /*8940*/  MOV R0, UR4 ;  /* 0x0000000400007c02 */ /* 0x000fce0008000f00 */
.L_x_143:
[----:B-1----:R1:W2:Y:S02]  /*8950*/  SYNCS.PHASECHK.TRANS64.TRYWAIT P0, [R0+URZ], R3 ;  /* 0x00000003000075a7 */ /* 0x0022a400080011ff */
[----:B--2---:R-:W-:Y:S05]  /*8960*/  @!P0 NANOSLEEP.SYNCS 0x989680 ;  /* 0x009896800000895d */ /* 0x004fea0003900000 */
[----:B------:R-:W2:Y:S02]  /*8970*/  @!P0 SYNCS.PHASECHK.TRANS64 P0, [R0+URZ], R3 ;  /* 0x00000003000085a7 */ /* 0x000ea400080010ff */
[----:B--2---:R-:W-:Y:S05]  /*8980*/  @!P0 BRA `(.L_x_143) ;  /* 0xfffffffc00f08947 */ /* 0x004fea000383ffff */
[----:B------:R-:W-:Y:S05]  /*8990*/  BRA `(.L_x_144) ;  /* 0xffffffa400ec7947 */ /* 0x000fea000383ffff */
.L_x_52:
[----:B------:R-:W-:-:S07]  /*89a0*/  MOV R0, UR4 ;  /* 0x0000000400007c02 */ /* 0x000fce0008000f00 */
.L_x_145:
[----:B-1----:R1:W2:Y:S02]  /*89b0*/  SYNCS.PHASECHK.TRANS64.TRYWAIT P0, [R0+URZ], R3 ;  /* 0x00000003000075a7 */ /* 0x0022a400080011ff */
[----:B--2---:R-:W-:Y:S05]  /*89c0*/  @!P0 NANOSLEEP.SYNCS 0x989680 ;  /* 0x009896800000895d */ /* 0x004fea0003900000 */
[----:B------:R-:W2:Y:S02]  /*89d0*/  @!P0 SYNCS.PHASECHK.TRANS64 P0, [R0+URZ], R3 ;  /* 0x00000003000085a7 */ /* 0x000ea400080010ff */
[----:B--2---:R-:W-:Y:S05]  /*89e0*/  @!P0 BRA `(.L_x_145) ;  /* 0xfffffffc00f08947 */ /* 0x004fea000383ffff */
[----:B------:R-:W-:Y:S05]  /*89f0*/  BRA `(.L_x_146) ;  /* 0xffffffa400f87947 */ /* 0x000fea000383ffff */
.L_x_53:
[----:B------:R-:W-:-:S07]  /*8a00*/  MOV R0, UR4 ;  /* 0x0000000400007c02 */ /* 0x000fce0008000f00 */
.L_x_147:
[----:B-1----:R1:W2:Y:S02]  /*8a10*/  SYNCS.PHASECHK.TRANS64.TRYWAIT P0, [R0+URZ], R3 ;  /* 0x00000003000075a7 */ /* 0x0022a400080011ff */
[----:B--2---:R-:W-:Y:S05]  /*8a20*/  @!P0 NANOSLEEP.SYNCS 0x989680 ;  /* 0x009896800000895d */ /* 0x004fea0003900000 */
[----:B------:R-:W2:Y:S02]  /*8a30*/  @!P0 SYNCS.PHASECHK.TRANS64 P0, [R0+URZ], R3 ;  /* 0x00000003000085a7 */ /* 0x000ea400080010ff */
[----:B--2---:R-:W-:Y:S05]  /*8a40*/  @!P0 BRA `(.L_x_147) ;  /* 0xfffffffc00f08947 */ /* 0x004fea000383ffff */
[----:B------:R-:W-:Y:S05]  /*8a50*/  BRA `(.L_x_148) ;  /* 0xffffffa800047947 */ /* 0x000fea000383ffff */
.L_x_54:
[----:B------:R-:W-:-:S07]  /*8a60*/  MOV R0, UR4 ;  /* 0x0000000400007c02 */ /* 0x000fce0008000f00 */
.L_x_149:
[----:B-1----:R1:W2:Y:S02]  /*8a70*/  SYNCS.PHASECHK.TRANS64.TRYWAIT P0, [R0+URZ], R3 ;  /* 0x00000003000075a7 */ /* 0x0022a400080011ff */
[----:B--2---:R-:W-:Y:S05]  /*8a80*/  @!P0 NANOSLEEP.SYNCS 0x989680 ;  /* 0x009896800000895d */ /* 0x004fea0003900000 */
[----:B------:R-:W2:Y:S02]  /*8a90*/  @!P0 SYNCS.PHASECHK.TRANS64 P0, [R0+URZ], R3 ;  /* 0x00000003000085a7 */ /* 0x000ea400080010ff */
[----:B--2---:R-:W-:Y:S05]  /*8aa0*/  @!P0 BRA `(.L_x_149) ;  /* 0xfffffffc00f08947 */ /* 0x004fea000383ffff */
[----:B------:R-:W-:Y:S05]  /*8ab0*/  BRA `(.L_x_150) ;  /* 0xffffffa800107947 */ /* 0x000fea000383ffff */
.L_x_55:
[----:B------:R-:W-:-:S07]  /*8ac0*/  MOV R0, UR4 ;  /* 0x0000000400007c02 */ /* 0x000fce0008000f00 */
.L_x_151:
[----:B-1----:R1:W2:Y:S02]  /*8ad0*/  SYNCS.PHASECHK.TRANS64.TRYWAIT P0, [R0+URZ], R3 ;  /* 0x00000003000075a7 */ /* 0x0022a400080011ff */
[----:B--2---:R-:W-:Y:S05]  /*8ae0*/  @!P0 NANOSLEEP.SYNCS 0x989680 ;  /* 0x009896800000895d */ /* 0x004fea0003900000 */
[----:B------:R-:W2:Y:S02]  /*8af0*/  @!P0 SYNCS.PHASECHK.TRANS64 P0, [R0+URZ], R3 ;  /* 0x00000003000085a7 */ /* 0x000ea400080010ff */
[----:B--2---:R-:W-:Y:S05]  /*8b00*/  @!P0 BRA `(.L_x_151) ;  /* 0xfffffffc00f08947 */ /* 0x004fea000383ffff */
[----:B------:R-:W-:Y:S05]  /*8b10*/  BRA `(.L_x_152) ;  /* 0xffffffa8001c7947 */ /* 0x000fea000383ffff */
.L_x_56:
[----:B------:R-:W-:-:S07]  /*8b20*/  MOV R0, UR4 ;  /* 0x0000000400007c02 */ /* 0x000fce0008000f00 */
.L_x_153:
[----:B-1----:R1:W2:Y:S02]  /*8b30*/  SYNCS.PHASECHK.TRANS64.TRYWAIT P0, [R0+URZ], R3 ;  /* 0x00000003000075a7 */ /* 0x0022a400080011ff */
[----:B--2---:R-:W-:Y:S05]  /*8b40*/  @!P0 NANOSLEEP.SYNCS 0x989680 ;  /* 0x009896800000895d */ /* 0x004fea0003900000 */
[----:B------:R-:W2:Y:S02]  /*8b50*/  @!P0 SYNCS.PHASECHK.TRANS64 P0, [R0+URZ], R3 ;  /* 0x00000003000085a7 */ /* 0x000ea400080010ff */
[----:B--2---:R-:W-:Y:S05]  /*8b60*/  @!P0 BRA `(.L_x_153) ;  /* 0xfffffffc00f08947 */ /* 0x004fea000383ffff */
[----:B------:R-:W-:Y:S05]  /*8b70*/  BRA `(.L_x_154) ;  /* 0xffffffa800287947 */ /* 0x000fea000383ffff */
.L_x_59:
[----:B------:R-:W-:-:S07]  /*8b80*/  MOV R4, UR48 ;  /* 0x0000003000047c02 */ /* 0x000fce0008000f00 */
.L_x_155:
[----:B--2---:R2:W3:Y:S02]  /*8b90*/  SYNCS.PHASECHK.TRANS64.TRYWAIT P1, [R4+URZ+0x148], R6 ;  /* 0x00014806040075a7 */ /* 0x0044e400080211ff */
[----:B---3--:R-:W-:Y:S05]  /*8ba0*/  @!P1 NANOSLEEP.SYNCS 0x989680 ;  /* 0x009896800000995d */ /* 0x008fea0003900000 */
[----:B------:R-:W3:Y:S02]  /*8bb0*/  @!P1 SYNCS.PHASECHK.TRANS64 P1, [R4+URZ+0x148], R6 ;  /* 0x00014806040095a7 */ /* 0x000ee400080210ff */
[----:B---3--:R-:W-:Y:S05]  /*8bc0*/  @!P1 BRA `(.L_x_155) ;  /* 0xfffffffc00f09947 */ /* 0x008fea000383ffff */
[----:B------:R-:W-:Y:S05]  /*8bd0*/  BRA `(.L_x_156) ;  /* 0xffffffa8008c7947 */ /* 0x000fea000383ffff */
.L_x_60:
[----:B--2---:R-:W-:-:S07]  /*8be0*/  MOV R4, UR48 ;  /* 0x0000003000047c02 */ /* 0x004fce0008000f00 */
.L_x_157:
[----:B--2---:R2:W3:Y:S02]  /*8bf0*/  SYNCS.PHASECHK.TRANS64.TRYWAIT P1, [R4+URZ+0x140], R5 ;  /* 0x00014005040075a7 */ /* 0x0044e400080211ff */
[----:B---3--:R-:W-:Y:S05]  /*8c00*/  @!P1 NANOSLEEP.SYNCS 0x989680 ;  /* 0x009896800000995d */ /* 0x008fea0003900000 */
[----:B------:R-:W3:Y:S02]  /*8c10*/  @!P1 SYNCS.PHASECHK.TRANS64 P1, [R4+URZ+0x140], R5 ;  /* 0x00014005040095a7 */ /* 0x000ee400080210ff */
[----:B---3--:R-:W-:Y:S05]  /*8c20*/  @!P1 BRA `(.L_x_157) ;  /* 0xfffffffc00f09947 */ /* 0x008fea000383ffff */
[----:B------:R-:W-:Y:S05]  /*8c30*/  BRA `(.L_x_158) ;  /* 0xffffffa800947947 */ /* 0x000fea000383ffff */
.L_x_68:
[----:B------:R-:W-:-:S07]  /*8c40*/  MOV R0, UR7 ;  /* 0x0000000700007c02 */ /* 0x000fce0008000f00 */
.L_x_159:
[----:B--2---:R2:W3:Y:S02]  /*8c50*/  SYNCS.PHASECHK.TRANS64.TRYWAIT P0, [R0+URZ+0x140], R4 ;  /* 0x00014004000075a7 */ /* 0x0044e400080011ff */
[----:B---3--:R-:W-:Y:S05]  /*8c60*/  @!P0 NANOSLEEP.SYNCS 0x989680 ;  /* 0x009896800000895d */ /* 0x008fea0003900000 */
[----:B------:R-:W3:Y:S02]  /*8c70*/  @!P0 SYNCS.PHASECHK.TRANS64 P0, [R0+URZ+0x140], R4 ;  /* 0x00014004000085a7 */ /* 0x000ee400080010ff */
[----:B---3--:R-:W-:Y:S05]  /*8c80*/  @!P0 BRA `(.L_x_159) ;  /* 0xfffffffc00f08947 */ /* 0x008fea000383ffff */
[----:B------:R-:W-:Y:S05]  /*8c90*/  BRA `(.L_x_160) ;  /* 0xffffffb000087947 */ /* 0x000fea000383ffff */
.L_x_69:
[----:B------:R-:W-:-:S07]  /*8ca0*/  MOV R4, UR9 ;  /* 0x0000000900047c02 */ /* 0x000fce0008000f00 */
.L_x_161:
[----:B--2---:R2:W3:Y:S02]  /*8cb0*/  SYNCS.PHASECHK.TRANS64.TRYWAIT P0, [R4+URZ+0x160], R0 ;  /* 0x00016000040075a7 */ /* 0x0044e400080011ff */
[----:B---3--:R-:W-:Y:S05]  /*8cc0*/  @!P0 NANOSLEEP.SYNCS 0x989680 ;  /* 0x009896800000895d */ /* 0x008fea0003900000 */
[----:B------:R-:W3:Y:S02]  /*8cd0*/  @!P0 SYNCS.PHASECHK.TRANS64 P0, [R4+URZ+0x160], R0 ;  /* 0x00016000040085a7 */ /* 0x000ee400080010ff */
[----:B---3--:R-:W-:Y:S05]  /*8ce0*/  @!P0 BRA `(.L_x_161) ;  /* 0xfffffffc00f08947 */ /* 0x008fea000383ffff */
[----:B------:R-:W-:Y:S05]  /*8cf0*/  BRA `(.L_x_162) ;  /* 0xffffffb000247947 */ /* 0x000fea000383ffff */
.L_x_72:
[----:B--2---:R-:W-:Y:S07]  /*8d00*/  MOV R0, UR8 ;  /* 0x0000000800007c02 */ /* 0x004fee0008000f00 */
.L_x_163:
[----:B--2---:R2:W3:Y:S02]  /*8d10*/  SYNCS.PHASECHK.TRANS64.TRYWAIT P0, [R0+URZ], R5 ;  /* 0x00000005000075a7 */ /* 0x0044e400080011ff */
[----:B---3--:R-:W-:Y:S05]  /*8d20*/  @!P0 NANOSLEEP.SYNCS 0x989680 ;  /* 0x009896800000895d */ /* 0x008fea0003900000 */
[----:B------:R-:W3:Y:S02]  /*8d30*/  @!P0 SYNCS.PHASECHK.TRANS64 P0, [R0+URZ], R5 ;  /* 0x00000005000085a7 */ /* 0x000ee400080010ff */
[----:B---3--:R-:W-:Y:S05]  /*8d40*/  @!P0 BRA `(.L_x_163) ;  /* 0xfffffffc00f08947 */ /* 0x008fea000383ffff */
[----:B------:R-:W-:Y:S05]  /*8d50*/  BRA `(.L_x_71) ;  /* 0xffffffb000547947 */ /* 0x000fea000383ffff */
.L_x_75:
[----:B------:R-:W-:-:S07]  /*8d60*/  MOV R0, UR5 ;  /* 0x0000000500007c02 */ /* 0x000fce0008000f00 */
.L_x_164:
[----:B--2---:R2:W4:Y:S02]  /*8d70*/  SYNCS.PHASECHK.TRANS64.TRYWAIT P0, [R0+URZ], R3 ;  /* 0x00000003000075a7 */ /* 0x00452400080011ff */
[----:B----4-:R-:W-:Y:S05]  /*8d80*/  @!P0 NANOSLEEP.SYNCS 0x989680 ;  /* 0x009896800000895d */ /* 0x010fea0003900000 */
[----:B------:R-:W4:Y:S02]  /*8d90*/  @!P0 SYNCS.PHASECHK.TRANS64 P0, [R0+URZ], R3 ;  /* 0x00000003000085a7 */ /* 0x000f2400080010ff */
[----:B----4-:R-:W-:Y:S05]  /*8da0*/  @!P0 BRA `(.L_x_164) ;  /* 0xfffffffc00f08947 */ /* 0x010fea000383ffff */
[----:B------:R-:W-:Y:S05]  /*8db0*/  BRA `(.L_x_165) ;  /* 0xffffffb400147947 */ /* 0x000fea000383ffff */
.L_x_76:
[----:B------:R-:W-:-:S07]  /*8dc0*/  MOV R0, UR6 ;  /* 0x0000000600007c02 */ /* 0x000fce0008000f00 */
.L_x_166:
[----:B--2---:R2:W4:Y:S02]  /*8dd0*/  SYNCS.PHASECHK.TRANS64.TRYWAIT P0, [R0+URZ], R3 ;  /* 0x00000003000075a7 */ /* 0x00452400080011ff */
[----:B----4-:R-:W-:Y:S05]  /*8de0*/  @!P0 NANOSLEEP.SYNCS 0x989680 ;  /* 0x009896800000895d */ /* 0x010fea0003900000 */
[----:B------:R-:W4:Y:S02]  /*8df0*/  @!P0 SYNCS.PHASECHK.TRANS64 P0, [R0+URZ], R3 ;  /* 0x00000003000085a7 */ /* 0x000f2400080010ff */
[----:B----4-:R-:W-:Y:S05]  /*8e00*/  @!P0 BRA `(.L_x_166) ;  /* 0xfffffffc00f08947 */ /* 0x010fea000383ffff */
[----:B------:R-:W-:Y:S05]  /*8e10*/  BRA `(.L_x_167) ;  /* 0xffffffb400207947 */ /* 0x000fea000383ffff */
.L_x_81:
[----:B------:R-:W-:Y:S07]  /*8e20*/  MOV R9, UR15 ;  /* 0x0000000f00097c02 */ /* 0x000fee0008000f00 */
.L_x_168:
[----:B--2---:R2:W3:Y:S02]  /*8e30*/  SYNCS.PHASECHK.TRANS64.TRYWAIT P2, [R9+URZ+0x140], R2 ;  /* 0x00014002090075a7 */ /* 0x0044e400080411ff */
[----:B---3--:R-:W-:Y:S05]  /*8e40*/  @!P2 NANOSLEEP.SYNCS 0x989680 ;  /* 0x009896800000a95d */ /* 0x008fea0003900000 */
[----:B------:R-:W3:Y:S02]  /*8e50*/  @!P2 SYNCS.PHASECHK.TRANS64 P2, [R9+URZ+0x140], R2 ;  /* 0x000140020900a5a7 */ /* 0x000ee400080410ff */
[----:B---3--:R-:W-:Y:S05]  /*8e60*/  @!P2 BRA `(.L_x_168) ;  /* 0xfffffffc00f0a947 */ /* 0x008fea000383ffff */
[----:B------:R-:W-:Y:S05]  /*8e70*/  BRA `(.L_x_169) ;  /* 0xffffffb800b47947 */ /* 0x000fea000383ffff */
.L_x_84:
[----:B------:R-:W-:Y:S07]  /*8e80*/  MOV R0, UR15 ;  /* 0x0000000f00007c02 */ /* 0x000fee0008000f00 */
.L_x_170:
[----:B--2---:R2:W3:Y:S02]  /*8e90*/  SYNCS.PHASECHK.TRANS64.TRYWAIT P0, [R0+URZ+0x138], R2 ;  /* 0x00013802000075a7 */ /* 0x0044e400080011ff */
[----:B---3--:R-:W-:Y:S05]  /*8ea0*/  @!P0 NANOSLEEP.SYNCS 0x989680 ;  /* 0x009896800000895d */ /* 0x008fea0003900000 */
[----:B------:R-:W3:Y:S02]  /*8eb0*/  @!P0 SYNCS.PHASECHK.TRANS64 P0, [R0+URZ+0x138], R2 ;  /* 0x00013802000085a7 */ /* 0x000ee400080010ff */
[----:B---3--:R-:W-:Y:S05]  /*8ec0*/  @!P0 BRA `(.L_x_170) ;  /* 0xfffffffc00f08947 */ /* 0x008fea000383ffff */
[----:B------:R-:W-:Y:S05]  /*8ed0*/  BRA `(.L_x_83) ;  /* 0xffffffbc00c47947 */ /* 0x000fea000383ffff */
.L_x_87:
[----:B------:R-:W-:Y:S07]  /*8ee0*/  MOV R0, UR15 ;  /* 0x0000000f00007c02 */ /* 0x000fee0008000f00 */
.L_x_171:
[----:B-1----:R1:W2:Y:S02]  /*8ef0*/  SYNCS.PHASECHK.TRANS64.TRYWAIT P0, [R0+URZ+0x120], R14 ;  /* 0x0001200e000075a7 */ /* 0x0022a400080011ff */
[----:B--2---:R-:W-:Y:S05]  /*8f00*/  @!P0 NANOSLEEP.SYNCS 0x989680 ;  /* 0x009896800000895d */ /* 0x004fea0003900000 */
[----:B------:R-:W2:Y:S02]  /*8f10*/  @!P0 SYNCS.PHASECHK.TRANS64 P0, [R0+URZ+0x120], R14 ;  /* 0x0001200e000085a7 */ /* 0x000ea400080010ff */
[----:B--2---:R-:W-:Y:S05]  /*8f20*/  @!P0 BRA `(.L_x_171) ;  /* 0xfffffffc00f08947 */ /* 0x004fea000383ffff */
[----:B------:R-:W-:Y:S05]  /*8f30*/  BRA `(.L_x_172) ;  /* 0xffffffc0007c7947 */ /* 0x000fea000383ffff */
.L_x_88:
[----:B------:R-:W-:Y:S07]  /*8f40*/  MOV R0, UR15 ;  /* 0x0000000f00007c02 */ /* 0x000fee0008000f00 */
.L_x_173:
[----:B-1----:R1:W2:Y:S02]  /*8f50*/  SYNCS.PHASECHK.TRANS64.TRYWAIT P0, [R0+URZ+0x128], R14 ;  /* 0x0001280e000075a7 */ /* 0x0022a400080011ff */
[----:B--2---:R-:W-:Y:S05]  /*8f60*/  @!P0 NANOSLEEP.SYNCS 0x989680 ;  /* 0x009896800000895d */ /* 0x004fea0003900000 */
[----:B------:R-:W2:Y:S02]  /*8f70*/  @!P0 SYNCS.PHASECHK.TRANS64 P0, [R0+URZ+0x128], R14 ;  /* 0x0001280e000085a7 */ /* 0x000ea400080010ff */
[----:B--2---:R-:W-:Y:S05]  /*8f80*/  @!P0 BRA `(.L_x_173) ;  /* 0xfffffffc00f08947 */ /* 0x004fea000383ffff */
[----:B------:R-:W-:Y:S05]  /*8f90*/  BRA `(.L_x_174) ;  /* 0xffffffc000f07947 */ /* 0x000fea000383ffff */
.L_x_90:
[----:B------:R-:W-:-:S07]  /*8fa0*/  MOV R0, UR15 ;  /* 0x0000000f00007c02 */ /* 0x000fce0008000f00 */
.L_x_175:
[----:B-1----:R1:W2:Y:S02]  /*8fb0*/  SYNCS.PHASECHK.TRANS64.TRYWAIT P0, [R0+URZ+0x120], R2 ;  /* 0x00012002000075a7 */ /* 0x0022a400080011ff */
[----:B--2---:R-:W-:Y:S05]  /*8fc0*/  @!P0 NANOSLEEP.SYNCS 0x989680 ;  /* 0x009896800000895d */ /* 0x004fea0003900000 */
[----:B------:R-:W2:Y:S02]  /*8fd0*/  @!P0 SYNCS.PHASECHK.TRANS64 P0, [R0+URZ+0x120], R2 ;  /* 0x00012002000085a7 */ /* 0x000ea400080010ff */
[----:B--2---:R-:W-:Y:S05]  /*8fe0*/  @!P0 BRA `(.L_x_175) ;  /* 0xfffffffc00f08947 */ /* 0x004fea000383ffff */
[----:B------:R-:W-:Y:S05]  /*8ff0*/  BRA `(.L_x_176) ;  /* 0xffffffc400547947 */ /* 0x000fea000383ffff */
.L_x_92:
[----:B------:R-:W-:Y:S07]  /*9000*/  MOV R0, UR51 ;  /* 0x0000003300007c02 */ /* 0x000fee0008000f00 */
.L_x_177:
[----:B-1----:R1:W2:Y:S02]  /*9010*/  SYNCS.PHASECHK.TRANS64.TRYWAIT P0, [R0+URZ+0x140], R2 ;  /* 0x00014002000075a7 */ /* 0x0022a400080011ff */
[----:B--2---:R-:W-:Y:S05]  /*9020*/  @!P0 NANOSLEEP.SYNCS 0x989680 ;  /* 0x009896800000895d */ /* 0x004fea0003900000 */
[----:B------:R-:W2:Y:S02]  /*9030*/  @!P0 SYNCS.PHASECHK.TRANS64 P0, [R0+URZ+0x140], R2 ;  /* 0x00014002000085a7 */ /* 0x000ea400080010ff */
[----:B--2---:R-:W-:Y:S05]  /*9040*/  @!P0 BRA `(.L_x_177) ;  /* 0xfffffffc00f08947 */ /* 0x004fea000383ffff */
[----:B------:R-:W-:Y:S05]  /*9050*/  BRA `(.L_x_178) ;  /* 0xffffffc800307947 */ /* 0x000fea000383ffff */
.L_x_103:
[----:B---3--:R3:W1:Y:S02]  /*9060*/  SYNCS.PHASECHK.TRANS64.TRYWAIT P1, [R0+URZ+0x110], R5 ;  /* 0x00011005000075a7 */ /* 0x00866400080211ff */
[----:B-1----:R-:W-:Y:S05]  /*9070*/  @!P1 NANOSLEEP.SYNCS 0x989680 ;  /* 0x009896800000995d */ /* 0x002fea0003900000 */
[----:B------:R-:W1:Y:S02]  /*9080*/  @!P1 SYNCS.PHASECHK.TRANS64 P1, [R0+URZ+0x110], R5 ;  /* 0x00011005000095a7 */ /* 0x000e6400080210ff */
[----:B-1----:R-:W-:Y:S05]  /*9090*/  @!P1 BRA `(.L_x_103) ;  /* 0xfffffffc00f09947 */ /* 0x002fea000383ffff */
[----:B------:R-:W-:Y:S05]  /*90a0*/  BRA `(.L_x_102) ;  /* 0xffffffd800307947 */ /* 0x000fea000383ffff */
.L_x_105:
[----:B---3--:R3:W4:Y:S02]  /*90b0*/  SYNCS.PHASECHK.TRANS64.TRYWAIT P0, [R115+URZ+0x150], R3 ;  /* 0x00015003730075a7 */ /* 0x00872400080011ff */
[----:B----4-:R-:W-:Y:S05]  /*90c0*/  @!P0 NANOSLEEP.SYNCS 0x989680 ;  /* 0x009896800000895d */ /* 0x010fea0003900000 */
[----:B------:R-:W4:Y:S02]  /*90d0*/  @!P0 SYNCS.PHASECHK.TRANS64 P0, [R115+URZ+0x150], R3 ;  /* 0x00015003730085a7 */ /* 0x000f2400080010ff */
[----:B----4-:R-:W-:Y:S05]  /*90e0*/  @!P0 BRA `(.L_x_105) ;  /* 0xfffffffc00f08947 */ /* 0x010fea000383ffff */
[----:B------:R-:W-:Y:S05]  /*90f0*/  BRA `(.L_x_104) ;  /* 0xffffffd800807947 */ /* 0x000fea000383ffff */
.L_x_114:
[----:B---3--:R3:W4:Y:S02]  /*9100*/  SYNCS.PHASECHK.TRANS64.TRYWAIT P0, [R2+URZ+0x110], R0 ;  /* 0x00011000020075a7 */ /* 0x00872400080011ff */
[----:B----4-:R-:W-:Y:S05]  /*9110*/  @!P0 NANOSLEEP.SYNCS 0x989680 ;  /* 0x009896800000895d */ /* 0x010fea0003900000 */
[----:B------:R-:W4:Y:S02]  /*9120*/  @!P0 SYNCS.PHASECHK.TRANS64 P0, [R2+URZ+0x110], R0 ;  /* 0x00011000020085a7 */ /* 0x000f2400080010ff */
[----:B----4-:R-:W-:Y:S05]  /*9130*/  @!P0 BRA `(.L_x_114) ;  /* 0xfffffffc00f08947 */ /* 0x010fea000383ffff */
[----:B------:R-:W-:Y:S05]  /*9140*/  BRA `(.L_x_113) ;  /* 0xffffffe4007c7947 */ /* 0x000fea000383ffff */
        .weak           $__internal_0_$__cuda_sm10x_tcgen05_guardrail_trap_col_being_dealloced_not_returned_by_alloc
        .type           $__internal_0_$__cuda_sm10x_tcgen05_guardrail_trap_col_being_dealloced_not_returned_by_alloc,@function
        .size           $__internal_0_$__cuda_sm10x_tcgen05_guardrail_trap_col_being_dealloced_not_returned_by_alloc,($__internal_1_$__cuda_sm10x_tcgen05_guardrail_trap_phase_invalid_during_alloc - $__internal_0_$__cuda_sm10x_tcgen05_guardrail_trap_col_being_dealloced_not_returned_by_alloc)
$__internal_0_$__cuda_sm10x_tcgen05_guardrail_trap_col_being_dealloced_not_returned_by_alloc:
[----:B------:R-:W-:Y:S05]  /*9150*/  BPT.TRAP 0x1 ;  /* 0x000000040000795c */ /* 0x000fea0000300000 */
[----:B------:R-:W-:-:S04]  /*9160*/  HFMA2 R3, -RZ, RZ, 0, 0 ;  /* 0x00000000ff037431 */ /* 0x000fc800000001ff */
[----:B------:R-:W-:Y:S05]  /*9170*/  RET.REL.NODEC R2 `(_ZN7cutlass13device_kernelINS_4conv6kernel13ConvUniversalINS1_16ConvProblemShapeILNS1_8OperatorE2ELi2EEENS1_10collective14CollectiveConvINS1_47MainloopSm100TmaUmmaWarpSpecializedImplicitGemmILS5_2ELi17ELi2ELi1ELi2EN4cute5tupleIJNSA_1CILi2EEENSC_ILi1EEESE_EEEEENSB_IJNSC_ILi64EEENSB_IJNSC_ILi128EEEEEENSB_IJSH_EEEEEENS_12float_e4m3_tESM_NSA_8TiledMMAINSA_8MMA_AtomIJNSA_10MMA_TraitsINSA_19SM100_MMA_F8F6F4_SSEJSM_SM_fSH_SI_NSA_17integral_constantINSA_4UMMA5MajorELST_1EEESU_NSR_INSS_7ScaleInELSV_0EEESW_EEEEEENSA_6LayoutINSB_IJSE_SE_SE_EEENSB_IJNSC_ILi0EEES11_S11_EEEEENSB_IJNSA_10UnderscoreES14_S14_EEEEENS7_6detail27Sm100ImplicitGemmTileTraitsINSA_13SM90_TMA_LOADENSA_14ComposedLayoutINSA_7SwizzleILi2ELi4ELi3EEENSA_18smem_ptr_flag_bitsILi8EEENSZ_INSB_IJSH_NSC_ILi8EEEEEENSB_IJSE_SH_EEEEEEEvEENS18_INSA_30SM90_TMA_LOAD_IM2COL_MULTICASTENS1A_INS1B_ILi3ELi4ELi3EEES1E_NSZ_INSB_IJSI_S1F_EEENSB_IJSE_SI_EEEEEEEvEEEENS_8epilogue10collective18CollectiveEpilogueINS1T_23Sm100TmaWarpSpecializedILi2ELi2ELi32ELb0ELb0EEEJSL_NSB_IJNSZ_ISH_SE_EES1Y_EEESM_NSB_IJlNSB_IJSE_llEEES11_EEESM_S21_NS1T_6fusion15FusionCallbacksIS1X_NS22_17LinearCombinationISM_fSM_fLNS_15FloatRoundStyleE2EEESL_S1Z_JEEENSA_5SM1004TMEM4LOAD26SM100_TMEM_LOAD_16dp32b32xES19_NS1A_IS1C_S1E_NSZ_INSB_IJS1F_SH_EEENSB_IJSH_SE_EEEEEEENSA_39AutoVectorizingCopyWithAssumedAlignmentILi128EEENSA_14SM90_TMA_STOREES2F_S2H_S2H_EEEvvEEEEvNT_6ParamsE) ;  /* 0xffffff6c02a07950 */ /* 0x000fea0003c3ffff */
        .weak           $__internal_1_$__cuda_sm10x_tcgen05_guardrail_trap_phase_invalid_during_alloc
        .type           $__internal_1_$__cuda_sm10x_tcgen05_guardrail_trap_phase_invalid_during_alloc,@function
        .size           $__internal_1_$__cuda_sm10x_tcgen05_guardrail_trap_phase_invalid_during_alloc,($__internal_2_$__cuda_sm10x_tcgen05_guardrail_trap_unallocated_columns_being_dealloced - $__internal_1_$__cuda_sm10x_tcgen05_guardrail_trap_phase_invalid_during_alloc)
$__internal_1_$__cuda_sm10x_tcgen05_guardrail_trap_phase_invalid_during_alloc:
[----:B------:R-:W-:Y:S05]  /*9180*/  BPT.TRAP 0x1 ;  /* 0x000000040000795c */ /* 0x000fea0000300000 */
[----:B------:R-:W-:-:S04]  /*9190*/  MOV R3, 0x0 ;  /* 0x0000000000037802 */ /* 0x000fc80000000f00 */
[----:B------:R-:W-:Y:S05]  /*91a0*/  RET.REL.NODEC R2 `(_ZN7cutlass13device_kernelINS_4conv6kernel13ConvUniversalINS1_16ConvProblemShapeILNS1_8OperatorE2ELi2EEENS1_10collective14CollectiveConvINS1_47MainloopSm100TmaUmmaWarpSpecializedImplicitGemmILS5_2ELi17ELi2ELi1ELi2EN4cute5tupleIJNSA_1CILi2EEENSC_ILi1EEESE_EEEEENSB_IJNSC_ILi64EEENSB_IJNSC_ILi128EEEEEENSB_IJSH_EEEEEENS_12float_e4m3_tESM_NSA_8TiledMMAINSA_8MMA_AtomIJNSA_10MMA_TraitsINSA_19SM100_MMA_F8F6F4_SSEJSM_SM_fSH_SI_NSA_17integral_constantINSA_4UMMA5MajorELST_1EEESU_NSR_INSS_7ScaleInELSV_0EEESW_EEEEEENSA_6LayoutINSB_IJSE_SE_SE_EEENSB_IJNSC_ILi0EEES11_S11_EEEEENSB_IJNSA_10UnderscoreES14_S14_EEEEENS7_6detail27Sm100ImplicitGemmTileTraitsINSA_13SM90_TMA_LOADENSA_14ComposedLayoutINSA_7SwizzleILi2ELi4ELi3EEENSA_18smem_ptr_flag_bitsILi8EEENSZ_INSB_IJSH_NSC_ILi8EEEEEENSB_IJSE_SH_EEEEEEEvEENS18_INSA_30SM90_TMA_LOAD_IM2COL_MULTICASTENS1A_INS1B_ILi3ELi4ELi3EEES1E_NSZ_INSB_IJSI_S1F_EEENSB_IJSE_SI_EEEEEEEvEEEENS_8epilogue10collective18CollectiveEpilogueINS1T_23Sm100TmaWarpSpecializedILi2ELi2ELi32ELb0ELb0EEEJSL_NSB_IJNSZ_ISH_SE_EES1Y_EEESM_NSB_IJlNSB_IJSE_llEEES11_EEESM_S21_NS1T_6fusion15FusionCallbacksIS1X_NS22_17LinearCombinationISM_fSM_fLNS_15FloatRoundStyleE2EEESL_S1Z_JEEENSA_5SM1004TMEM4LOAD26SM100_TMEM_LOAD_16dp32b32xES19_NS1A_IS1C_S1E_NSZ_INSB_IJS1F_SH_EEENSB_IJSH_SE_EEEEEEENSA_39AutoVectorizingCopyWithAssumedAlignmentILi128EEENSA_14SM90_TMA_STOREES2F_S2H_S2H_EEEvvEEEEvNT_6ParamsE) ;  /* 0xffffff6c02947950 */ /* 0x000fea0003c3ffff */
        .weak           $__internal_2_$__cuda_sm10x_tcgen05_guardrail_trap_unallocated_columns_being_dealloced
        .type           $__internal_2_$__cuda_sm10x_tcgen05_guardrail_trap_unallocated_columns_being_dealloced,@function
        .size           $__internal_2_$__cuda_sm10x_tcgen05_guardrail_trap_unallocated_columns_being_dealloced,(.L_x_180 - $__internal_2_$__cuda_sm10x_tcgen05_guardrail_trap_unallocated_columns_being_dealloced)
$__internal_2_$__cuda_sm10x_tcgen05_guardrail_trap_unallocated_columns_being_dealloced:
[----:B------:R-:W-:Y:S05]  /*91b0*/  BPT.TRAP 0x1 ;  /* 0x000000040000795c */ /* 0x000fea0000300000 */
[----:B------:R-:W-:-:S04]  /*91c0*/  HFMA2 R3, -RZ, RZ, 0, 0 ;  /* 0x00000000ff037431 */ /* 0x000fc800000001ff */
[----:B------:R-:W-:Y:S05]  /*91d0*/  RET.REL.NODEC R2 `(_ZN7cutlass13device_kernelINS_4conv6kernel13ConvUniversalINS1_16ConvProblemShapeILNS1_8OperatorE2ELi2EEENS1_10collective14CollectiveConvINS1_47MainloopSm100TmaUmmaWarpSpecializedImplicitGemmILS5_2ELi17ELi2ELi1ELi2EN4cute5tupleIJNSA_1CILi2EEENSC_ILi1EEESE_EEEEENSB_IJNSC_ILi64EEENSB_IJNSC_ILi128EEEEEENSB_IJSH_EEEEEENS_12float_e4m3_tESM_NSA_8TiledMMAINSA_8MMA_AtomIJNSA_10MMA_TraitsINSA_19SM100_MMA_F8F6F4_SSEJSM_SM_fSH_SI_NSA_17integral_constantINSA_4UMMA5MajorELST_1EEESU_NSR_INSS_7ScaleInELSV_0EEESW_EEEEEENSA_6LayoutINSB_IJSE_SE_SE_EEENSB_IJNSC_ILi0EEES11_S11_EEEEENSB_IJNSA_10UnderscoreES14_S14_EEEEENS7_6detail27Sm100ImplicitGemmTileTraitsINSA_13SM90_TMA_LOADENSA_14ComposedLayoutINSA_7SwizzleILi2ELi4ELi3EEENSA_18smem_ptr_flag_bitsILi8EEENSZ_INSB_IJSH_NSC_ILi8EEEEEENSB_IJSE_SH_EEEEEEEvEENS18_INSA_30SM90_TMA_LOAD_IM2COL_MULTICASTENS1A_INS1B_ILi3ELi4ELi3EEES1E_NSZ_INSB_IJSI_S1F_EEENSB_IJSE_SI_EEEEEEEvEEEENS_8epilogue10collective18CollectiveEpilogueINS1T_23Sm100TmaWarpSpecializedILi2ELi2ELi32ELb0ELb0EEEJSL_NSB_IJNSZ_ISH_SE_EES1Y_EEESM_NSB_IJlNSB_IJSE_llEEES11_EEESM_S21_NS1T_6fusion15FusionCallbacksIS1X_NS22_17LinearCombinationISM_fSM_fLNS_15FloatRoundStyleE2EEESL_S1Z_JEEENSA_5SM1004TMEM4LOAD26SM100_TMEM_LOAD_16dp32b32xES19_NS1A_IS1C_S1E_NSZ_INSB_IJS1F_SH_EEENSB_IJSH_SE_EEEEEEENSA_39AutoVectorizingCopyWithAssumedAlignmentILi128EEENSA_14SM90_TMA_STOREES2F_S2H_S2H_EEEvvEEEEvNT_6ParamsE) ;  /* 0xffffff6c02887950 */ /* 0x000fea0003c3ffff */
.L_x_179:
[----:B------:R-:W-:-:S00]  /*91e0*/  BRA `(.L_x_179) ;  /* 0xfffffffc00fc7947 */ /* 0x000fc0000383ffff */
[----:B------:R-:W-:-:S00]  /*91f0*/  NOP ;  /* 0x0000000000007918 */ /* 0x000fc00000000000 */
        /* <DEDUP_REMOVED lines=8> */
.L_x_180:


//--------------------- .nv.global.init           --------------------------
	.section	.nv.global.init,"aw",@progbits
.nv.global.init:
	.type		$str$29,@object
	.size		$str$29,($str$30 - $str$29)
$str$29:
        /*0000*/ 	.byte	0x28, 0x61, 0x64, 0x64, 0x72, 0x65, 0x73, 0x73, 0x20, 0x26, 0x20, 0x6d, 0x61, 0x73, 0x6b, 0x29
        /*0010*/ 	.byte	0x20, 0x3d, 0x3d, 0x20, 0x30, 0x00
	.type		$str$30,@object
	.size		$str$30,($str$28 - $str$30)
$str$30:
        /*0016*/ 	.byte	0x2f, 0x74, 0x6d, 0x70, 0x2f, 0x63, 0x75, 0x74, 0x6c, 0x61, 0x73, 0x73, 0x5f, 0x73, 0x77, 0x65
        /*0026*/ 	.byte	0x65, 0x70, 0x5f, 0x73, 0x72, 0x63, 0x2f, 0x69, 0x6e, 0x63, 0x6c, 0x75, 0x64, 0x65, 0x2f, 0x63
        /*0036*/ 	.byte	0x75, 0x74, 0x65, 0x2f, 0x70, 0x6f, 0x69, 0x6e, 0x74, 0x65, 0x72, 0x5f, 0x66, 0x6c, 0x61, 0x67
        /*0046*/ 	.byte	0x67, 0x65, 0x64, 0x2e, 0x68, 0x70, 0x70, 0x00
	.type		$str$28,@object
	.size		$str$28,($str$27 - $str$28)
$str$28:
        /*004e*/ 	.byte	0x2f, 0x74, 0x6d, 0x70, 0x2f, 0x63, 0x75, 0x74, 0x6c, 0x61, 0x73, 0x73, 0x5f, 0x73, 0x77, 0x65
        /*005e*/ 	.byte	0x65, 0x70, 0x5f, 0x73, 0x72, 0x63, 0x2f, 0x69, 0x6e, 0x63, 0x6c, 0x75, 0x64, 0x65, 0x2f, 0x63
        /*006e*/ 	.byte	0x75, 0x74, 0x65, 0x2f, 0x61, 0x74, 0x6f, 0x6d, 0x2f, 0x63, 0x6f, 0x70, 0x79, 0x5f, 0x74, 0x72
        /*007e*/ 	.byte	0x61, 0x69, 0x74, 0x73, 0x5f, 0x73, 0x6d, 0x31, 0x30, 0x30, 0x2e, 0x68, 0x70, 0x70, 0x00
	.type		$str$27,@object
	.size		$str$27,(__unnamed_1 - $str$27)
$str$27:
        /*008d*/ 	.byte	0x28, 0x28, 0x75, 0x69, 0x6e, 0x74, 0x33, 0x32, 0x5f, 0x74, 0x28, 0x74, 0x68, 0x72, 0x65, 0x61
        /*009d*/ 	.byte	0x64, 0x49, 0x64, 0x78, 0x2e, 0x78, 0x29, 0x20, 0x2f, 0x20, 0x33, 0x32, 0x29, 0x20, 0x25, 0x20
        /*00ad*/ 	.byte	0x34, 0x29, 0x20, 0x3d, 0x3d, 0x20, 0x28, 0x28, 0x28, 0x74, 0x6d, 0x65, 0x6d, 0x5f, 0x61, 0x64
        /*00bd*/ 	.byte	0x64, 0x72, 0x20, 0x3e, 0x3e, 0x20, 0x31, 0x36, 0x29, 0x20, 0x2f, 0x20, 0x33, 0x32, 0x29, 0x20
        /*00cd*/ 	.byte	0x25, 0x20, 0x34, 0x29, 0x00
	.type		__unnamed_1,@object
	.size		__unnamed_1,(__unnamed_2 - __unnamed_1)
__unnamed_1:
        /*00d2*/ 	.byte	0x61, 0x75, 0x74, 0x6f, 0x20, 0x63, 0x75, 0x74, 0x65, 0x3a, 0x3a, 0x61, 0x73, 0x5f, 0x70, 0x6f
        /* <DEDUP_REMOVED lines=24> */
        /*0262*/ 	.byte	0x3c, 0x34, 0x30, 0x39, 0x36, 0x3e, 0x3e, 0x3e, 0x3e, 0x5d, 0x00
	.type		__unnamed_2,@object
	.size		__unnamed_2,(.L_2 - __unnamed_2)
__unnamed_2:
        /* <DEDUP_REMOVED lines=40> */
        /*04ed*/ 	.byte	0x74, 0x65, 0x3a, 0x3a, 0x43, 0x3c, 0x30, 0x3e, 0x3e, 0x3e, 0x3e, 0x5d, 0x00
.L_2:


//--------------------- .nv.shared._ZN7cutlass13device_kernelINS_4conv6kernel13ConvUniversalINS1_16ConvProblemShapeILNS1_8OperatorE2ELi2EEENS1_10collective14CollectiveConvINS1_47MainloopSm100TmaUmmaWarpSpecializedImplicitGemmILS5_2ELi17ELi2ELi1ELi2EN4cute5tupleIJNSA_1CILi2EEENSC_ILi1EEESE_EEEEENSB_IJNSC_ILi64EEENSB_IJNSC_ILi128EEEEEENSB_IJSH_EEEEEENS_12float_e4m3_tESM_NSA_8TiledMMAINSA_8MMA_AtomIJNSA_10MMA_TraitsINSA_19SM100_MMA_F8F6F4_SSEJSM_SM_fSH_SI_NSA_17integral_constantINSA_4UMMA5MajorELST_1EEESU_NSR_INSS_7ScaleInELSV_0EEESW_EEEEEENSA_6LayoutINSB_IJSE_SE_SE_EEENSB_IJNSC_ILi0EEES11_S11_EEEEENSB_IJNSA_10UnderscoreES14_S14_EEEEENS7_6detail27Sm100ImplicitGemmTileTraitsINSA_13SM90_TMA_LOADENSA_14ComposedLayoutINSA_7SwizzleILi2ELi4ELi3EEENSA_18smem_ptr_flag_bitsILi8EEENSZ_INSB_IJSH_NSC_ILi8EEEEEENSB_IJSE_SH_EEEEEEEvEENS18_INSA_30SM90_TMA_LOAD_IM2COL_MULTICASTENS1A_INS1B_ILi3ELi4ELi3EEES1E_NSZ_INSB_IJSI_S1F_EEENSB_IJSE_SI_EEEEEEEvEEEENS_8epilogue10collective18CollectiveEpilogueINS1T_23Sm100TmaWarpSpecializedILi2ELi2ELi32ELb0ELb0EEEJSL_NSB_IJNSZ_ISH_SE_EES1Y_EEESM_NSB_IJlNSB_IJSE_llEEES11_EEESM_S21_NS1T_6fusion15FusionCallbacksIS1X_NS22_17LinearCombinationISM_fSM_fLNS_15FloatRoundStyleE2EEESL_S1Z_JEEENSA_5SM1004TMEM4LOAD26SM100_TMEM_LOAD_16dp32b32xES19_NS1A_IS1C_S1E_NSZ_INSB_IJS1F_SH_EEENSB_IJSH_SE_EEEEEEENSA_39AutoVectorizingCopyWithAssumedAlignmentILi128EEENSA_14SM90_TMA_STOREES2F_S2H_S2H_EEEvvEEEEvNT_6ParamsE --------------------------
	.section	.nv.shared._ZN7cutlass13device_kernelINS_4conv6kernel13ConvUniversalINS1_16ConvProblemShapeILNS1_8OperatorE2ELi2EEENS1_10collective14CollectiveConvINS1_47MainloopSm100TmaUmmaWarpSpecializedImplicitGemmILS5_2ELi17ELi2ELi1ELi2EN4cute5tupleIJNSA_1CILi2EEENSC_ILi1EEESE_EEEEENSB_IJNSC_ILi64EEENSB_IJNSC_ILi128EEEEEENSB_IJSH_EEEEEENS_12float_e4m3_tESM_NSA_8TiledMMAINSA_8MMA_AtomIJNSA_10MMA_TraitsINSA_19SM100_MMA_F8F6F4_SSEJSM_SM_fSH_SI_NSA_17integral_constantINSA_4UMMA5MajorELST_1EEESU_NSR_INSS_7ScaleInELSV_0EEESW_EEEEEENSA_6LayoutINSB_IJSE_SE_SE_EEENSB_IJNSC_ILi0EEES11_S11_EEEEENSB_IJNSA_10UnderscoreES14_S14_EEEEENS7_6detail27Sm100ImplicitGemmTileTraitsINSA_13SM90_TMA_LOADENSA_14ComposedLayoutINSA_7SwizzleILi2ELi4ELi3EEENSA_18smem_ptr_flag_bitsILi8EEENSZ_INSB_IJSH_NSC_ILi8EEEEEENSB_IJSE_SH_EEEEEEEvEENS18_INSA_30SM90_TMA_LOAD_IM2COL_MULTICASTENS1A_INS1B_ILi3ELi4ELi3EEES1E_NSZ_INSB_IJSI_S1F_EEENSB_IJSE_SI_EEEEEEEvEEEENS_8epilogue10collective18CollectiveEpilogueINS1T_23Sm100TmaWarpSpecializedILi2ELi2ELi32ELb0ELb0EEEJSL_NSB_IJNSZ_ISH_SE_EES1Y_EEESM_NSB_IJlNSB_IJSE_llEEES11_EEESM_S21_NS1T_6fusion15FusionCallbacksIS1X_NS22_17LinearCombinationISM_fSM_fLNS_15FloatRoundStyleE2EEESL_S1Z_JEEENSA_5SM1004TMEM4LOAD26SM100_TMEM_LOAD_16dp32b32xES19_NS1A_IS1C_S1E_NSZ_INSB_IJS1F_SH_EEENSB_IJSH_SE_EEEEEEENSA_39AutoVectorizingCopyWithAssumedAlignmentILi128EEENSA_14SM90_TMA_STOREES2F_S2H_S2H_EEEvvEEEEvNT_6ParamsE,"aw",@nobits
	.sectionflags	@""
	.align	16
	.zero		1024


//--------------------- .nv.shared.reserved.0     --------------------------
	.section	.nv.shared.reserved.0,"aw",@nobits
	.weak		__nv_reservedSMEM_offset_0_alias
	.size		__nv_reservedSMEM_offset_0_alias, 0, 64
	.other		__nv_reservedSMEM_offset_0_alias,@"STO_CUDA_RESERVED_SHARED STV_DEFAULT"
__nv_reservedSMEM_offset_0_alias:
	.zero		0
.nv.shared.reserved.0:
	.zero		64
	.weak		__nv_reservedSMEM_tcgen05_partition
	.type		__nv_reservedSMEM_tcgen05_partition,@object
	.size		__nv_reservedSMEM_tcgen05_partition,(.L_0 - __nv_reservedSMEM_tcgen05_partition)
__nv_reservedSMEM_tcgen05_partition:
	.zero		32
.L_0:


//--------------------- .nv.global                --------------------------
	.section	.nv.global,"aw",@nobits
.nv.global:
	.type		_ZN39_INTERNAL_ea634224_4_k_cu_fc94fee7_41804cute1_E,@object
	.size		_ZN39_INTERNAL_ea634224_4_k_cu_fc94fee7_41804cute1_E,(_ZN39_INTERNAL_ea634224_4_k_cu_fc94fee7_41804cuda3std3__45__cpo6cbeginE - _ZN39_INTERNAL_ea634224_4_k_cu_fc94fee7_41804cute1_E)
_ZN39_INTERNAL_ea634224_4_k_cu_fc94fee7_41804cute1_E:
	.zero		1
	.type		_ZN39_INTERNAL_ea634224_4_k_cu_fc94fee7_41804cuda3std3__45__cpo6cbeginE,@object
	.size		_ZN39_INTERNAL_ea634224_4_k_cu_fc94fee7_41804cuda3std3__45__cpo6cbeginE,(_ZN39_INTERNAL_ea634224_4_k_cu_fc94fee7_41804cuda3std3__48in_placeE - _ZN39_INTERNAL_ea634224_4_k_cu_fc94fee7_41804cuda3std3__45__cpo6cbeginE)
_ZN39_INTERNAL_ea634224_4_k_cu_fc94fee7_41804cuda3std3__45__cpo6cbeginE:
	.zero		1
	.type		_ZN39_INTERNAL_ea634224_4_k_cu_fc94fee7_41804cuda3std3__48in_placeE,@object
	.size		_ZN39_INTERNAL_ea634224_4_k_cu_fc94fee7_41804cuda3std3__48in_placeE,(_ZN39_INTERNAL_ea634224_4_k_cu_fc94fee7_41804cuda3std6ranges3__45__cpo9iter_moveE - _ZN39_INTERNAL_ea634224_4_k_cu_fc94fee7_41804cuda3std3__48in_placeE)
_ZN39_INTERNAL_ea634224_4_k_cu_fc94fee7_41804cuda3std3__48in_placeE:
	.zero		1
	.type		_ZN39_INTERNAL_ea634224_4_k_cu_fc94fee7_41804cuda3std6ranges3__45__cpo9iter_moveE,@object
	.size		_ZN39_INTERNAL_ea634224_4_k_cu_fc94fee7_41804cuda3std6ranges3__45__cpo9iter_moveE,(_ZN39_INTERNAL_ea634224_4_k_cu_fc94fee7_41804cuda3std3__45__cpo5beginE - _ZN39_INTERNAL_ea634224_4_k_cu_fc94fee7_41804cuda3std6ranges3__45__cpo9iter_moveE)
_ZN39_INTERNAL_ea634224_4_k_cu_fc94fee7_41804cuda3std6ranges3__45__cpo9iter_moveE:
	.zero		1
	.type		_ZN39_INTERNAL_ea634224_4_k_cu_fc94fee7_41804cuda3std3__45__cpo5beginE,@object
	.size		_ZN39_INTERNAL_ea634224_4_k_cu_fc94fee7_41804cuda3std3__45__cpo5beginE,(_ZN39_INTERNAL_ea634224_4_k_cu_fc94fee7_41804cuda3std3__441_GLOBAL__N__ea634224_4_k_cu_fc94fee7_41806ignoreE - _ZN39_INTERNAL_ea634224_4_k_cu_fc94fee7_41804cuda3std3__45__cpo5beginE)
_ZN39_INTERNAL_ea634224_4_k_cu_fc94fee7_41804cuda3std3__45__cpo5beginE:
	.zero		1
	.type		_ZN39_INTERNAL_ea634224_4_k_cu_fc94fee7_41804cuda3std3__441_GLOBAL__N__ea634224_4_k_cu_fc94fee7_41806ignoreE,@object
	.size		_ZN39_INTERNAL_ea634224_4_k_cu_fc94fee7_41804cuda3std3__441_GLOBAL__N__ea634224_4_k_cu_fc94fee7_41806ignoreE,(_ZN39_INTERNAL_ea634224_4_k_cu_fc94fee7_41804cute7productE - _ZN39_INTERNAL_ea634224_4_k_cu_fc94fee7_41804cuda3std3__441_GLOBAL__N__ea634224_4_k_cu_fc94fee7_41806ignoreE)
_ZN39_INTERNAL_ea634224_4_k_cu_fc94fee7_41804cuda3std3__441_GLOBAL__N__ea634224_4_k_cu_fc94fee7_41806ignoreE:
	.zero		1
	.type		_ZN39_INTERNAL_ea634224_4_k_cu_fc94fee7_41804cute7productE,@object
	.size		_ZN39_INTERNAL_ea634224_4_k_cu_fc94fee7_41804cute7productE,(_ZN39_INTERNAL_ea634224_4_k_cu_fc94fee7_41804cuda3std3__45__cpo3endE - _ZN39_INTERNAL_ea634224_4_k_cu_fc94fee7_41804cute7productE)
_ZN39_INTERNAL_ea634224_4_k_cu_fc94fee7_41804cute7productE:
	.zero		1
	.type		_ZN39_INTERNAL_ea634224_4_k_cu_fc94fee7_41804cuda3std3__45__cpo3endE,@object
	.size		_ZN39_INTERNAL_ea634224_4_k_cu_fc94fee7_41804cuda3std3__45__cpo3endE,(_ZN39_INTERNAL_ea634224_4_k_cu_fc94fee7_41804cuda3std3__419piecewise_constructE - _ZN39_INTERNAL_ea634224_4_k_cu_fc94fee7_41804cuda3std3__45__cpo3endE)
_ZN39_INTERNAL_ea634224_4_k_cu_fc94fee7_41804cuda3std3__45__cpo3endE:
	.zero		1
	.type		_ZN39_INTERNAL_ea634224_4_k_cu_fc94fee7_41804cuda3std3__419piecewise_constructE,@object
	.size		_ZN39_INTERNAL_ea634224_4_k_cu_fc94fee7_41804cuda3std3__419piecewise_constructE,(_ZN39_INTERNAL_ea634224_4_k_cu_fc94fee7_41804cuda3std3__45__cpo4cendE - _ZN39_INTERNAL_ea634224_4_k_cu_fc94fee7_41804cuda3std3__419piecewise_constructE)
_ZN39_INTERNAL_ea634224_4_k_cu_fc94fee7_41804cuda3std3__419piecewise_constructE:
	.zero		1
	.type		_ZN39_INTERNAL_ea634224_4_k_cu_fc94fee7_41804cuda3std3__45__cpo4cendE,@object
	.size		_ZN39_INTERNAL_ea634224_4_k_cu_fc94fee7_41804cuda3std3__45__cpo4cendE,(_ZN39_INTERNAL_ea634224_4_k_cu_fc94fee7_41804cuda3std6ranges3__45__cpo4swapE - _ZN39_INTERNAL_ea634224_4_k_cu_fc94fee7_41804cuda3std3__45__cpo4cendE)
_ZN39_INTERNAL_ea634224_4_k_cu_fc94fee7_41804cuda3std3__45__cpo4cendE:
	.zero		1
	.type		_ZN39_INTERNAL_ea634224_4_k_cu_fc94fee7_41804cuda3std6ranges3__45__cpo4swapE,@object
	.size		_ZN39_INTERNAL_ea634224_4_k_cu_fc94fee7_41804cuda3std6ranges3__45__cpo4swapE,(.L_10 - _ZN39_INTERNAL_ea634224_4_k_cu_fc94fee7_41804cuda3std6ranges3__45__cpo4swapE)
_ZN39_INTERNAL_ea634224_4_k_cu_fc94fee7_41804cuda3std6ranges3__45__cpo4swapE:
	.zero		1
.L_10:


//--------------------- .nv.constant0._ZN7cutlass13device_kernelINS_4conv6kernel13ConvUniversalINS1_16ConvProblemShapeILNS1_8OperatorE2ELi2EEENS1_10collective14CollectiveConvINS1_47MainloopSm100TmaUmmaWarpSpecializedImplicitGemmILS5_2ELi17ELi2ELi1ELi2EN4cute5tupleIJNSA_1CILi2EEENSC_ILi1EEESE_EEEEENSB_IJNSC_ILi64EEENSB_IJNSC_ILi128EEEEEENSB_IJSH_EEEEEENS_12float_e4m3_tESM_NSA_8TiledMMAINSA_8MMA_AtomIJNSA_10MMA_TraitsINSA_19SM100_MMA_F8F6F4_SSEJSM_SM_fSH_SI_NSA_17integral_constantINSA_4UMMA5MajorELST_1EEESU_NSR_INSS_7ScaleInELSV_0EEESW_EEEEEENSA_6LayoutINSB_IJSE_SE_SE_EEENSB_IJNSC_ILi0EEES11_S11_EEEEENSB_IJNSA_10UnderscoreES14_S14_EEEEENS7_6detail27Sm100ImplicitGemmTileTraitsINSA_13SM90_TMA_LOADENSA_14ComposedLayoutINSA_7SwizzleILi2ELi4ELi3EEENSA_18smem_ptr_flag_bitsILi8EEENSZ_INSB_IJSH_NSC_ILi8EEEEEENSB_IJSE_SH_EEEEEEEvEENS18_INSA_30SM90_TMA_LOAD_IM2COL_MULTICASTENS1A_INS1B_ILi3ELi4ELi3EEES1E_NSZ_INSB_IJSI_S1F_EEENSB_IJSE_SI_EEEEEEEvEEEENS_8epilogue10collective18CollectiveEpilogueINS1T_23Sm100TmaWarpSpecializedILi2ELi2ELi32ELb0ELb0EEEJSL_NSB_IJNSZ_ISH_SE_EES1Y_EEESM_NSB_IJlNSB_IJSE_llEEES11_EEESM_S21_NS1T_6fusion15FusionCallbacksIS1X_NS22_17LinearCombinationISM_fSM_fLNS_15FloatRoundStyleE2EEESL_S1Z_JEEENSA_5SM1004TMEM4LOAD26SM100_TMEM_LOAD_16dp32b32xES19_NS1A_IS1C_S1E_NSZ_INSB_IJS1F_SH_EEENSB_IJSH_SE_EEEEEEENSA_39AutoVectorizingCopyWithAssumedAlignmentILi128EEENSA_14SM90_TMA_STOREES2F_S2H_S2H_EEEvvEEEEvNT_6ParamsE --------------------------
	.section	.nv.constant0._ZN7cutlass13device_kernelINS_4conv6kernel13ConvUniversalINS1_16ConvProblemShapeILNS1_8OperatorE2ELi2EEENS1_10collective14CollectiveConvINS1_47MainloopSm100TmaUmmaWarpSpecializedImplicitGemmILS5_2ELi17ELi2ELi1ELi2EN4cute5tupleIJNSA_1CILi2EEENSC_ILi1EEESE_EEEEENSB_IJNSC_ILi64EEENSB_IJNSC_ILi128EEEEEENSB_IJSH_EEEEEENS_12float_e4m3_tESM_NSA_8TiledMMAINSA_8MMA_AtomIJNSA_10MMA_TraitsINSA_19SM100_MMA_F8F6F4_SSEJSM_SM_fSH_SI_NSA_17integral_constantINSA_4UMMA5MajorELST_1EEESU_NSR_INSS_7ScaleInELSV_0EEESW_EEEEEENSA_6LayoutINSB_IJSE_SE_SE_EEENSB_IJNSC_ILi0EEES11_S11_EEEEENSB_IJNSA_10UnderscoreES14_S14_EEEEENS7_6detail27Sm100ImplicitGemmTileTraitsINSA_13SM90_TMA_LOADENSA_14ComposedLayoutINSA_7SwizzleILi2ELi4ELi3EEENSA_18smem_ptr_flag_bitsILi8EEENSZ_INSB_IJSH_NSC_ILi8EEEEEENSB_IJSE_SH_EEEEEEEvEENS18_INSA_30SM90_TMA_LOAD_IM2COL_MULTICASTENS1A_INS1B_ILi3ELi4ELi3EEES1E_NSZ_INSB_IJSI_S1F_EEENSB_IJSE_SI_EEEEEEEvEEEENS_8epilogue10collective18CollectiveEpilogueINS1T_23Sm100TmaWarpSpecializedILi2ELi2ELi32ELb0ELb0EEEJSL_NSB_IJNSZ_ISH_SE_EES1Y_EEESM_NSB_IJlNSB_IJSE_llEEES11_EEESM_S21_NS1T_6fusion15FusionCallbacksIS1X_NS22_17LinearCombinationISM_fSM_fLNS_15FloatRoundStyleE2EEESL_S1Z_JEEENSA_5SM1004TMEM4LOAD26SM100_TMEM_LOAD_16dp32b32xES19_NS1A_IS1C_S1E_NSZ_INSB_IJS1F_SH_EEENSB_IJSH_SE_EEEEEEENSA_39AutoVectorizingCopyWithAssumedAlignmentILi128EEENSA_14SM90_TMA_STOREES2F_S2H_S2H_EEEvvEEEEvNT_6ParamsE,"a",@progbits
	.sectionflags	@""
	.align	4
.nv.constant0._ZN7cutlass13device_kernelINS_4conv6kernel13ConvUniversalINS1_16ConvProblemShapeILNS1_8OperatorE2ELi2EEENS1_10collective14CollectiveConvINS1_47MainloopSm100TmaUmmaWarpSpecializedImplicitGemmILS5_2ELi17ELi2ELi1ELi2EN4cute5tupleIJNSA_1CILi2EEENSC_ILi1EEESE_EEEEENSB_IJNSC_ILi64EEENSB_IJNSC_ILi128EEEEEENSB_IJSH_EEEEEENS_12float_e4m3_tESM_NSA_8TiledMMAINSA_8MMA_AtomIJNSA_10MMA_TraitsINSA_19SM100_MMA_F8F6F4_SSEJSM_SM_fSH_SI_NSA_17integral_constantINSA_4UMMA5MajorELST_1EEESU_NSR_INSS_7ScaleInELSV_0EEESW_EEEEEENSA_6LayoutINSB_IJSE_SE_SE_EEENSB_IJNSC_ILi0EEES11_S11_EEEEENSB_IJNSA_10UnderscoreES14_S14_EEEEENS7_6detail27Sm100ImplicitGemmTileTraitsINSA_13SM90_TMA_LOADENSA_14ComposedLayoutINSA_7SwizzleILi2ELi4ELi3EEENSA_18smem_ptr_flag_bitsILi8EEENSZ_INSB_IJSH_NSC_ILi8EEEEEENSB_IJSE_SH_EEEEEEEvEENS18_INSA_30SM90_TMA_LOAD_IM2COL_MULTICASTENS1A_INS1B_ILi3ELi4ELi3EEES1E_NSZ_INSB_IJSI_S1F_EEENSB_IJSE_SI_EEEEEEEvEEEENS_8epilogue10collective18CollectiveEpilogueINS1T_23Sm100TmaWarpSpecializedILi2ELi2ELi32ELb0ELb0EEEJSL_NSB_IJNSZ_ISH_SE_EES1Y_EEESM_NSB_IJlNSB_IJSE_llEEES11_EEESM_S21_NS1T_6fusion15FusionCallbacksIS1X_NS22_17LinearCombinationISM_fSM_fLNS_15FloatRoundStyleE2EEESL_S1Z_JEEENSA_5SM1004TMEM4LOAD26SM100_TMEM_LOAD_16dp32b32xES19_NS1A_IS1C_S1E_NSZ_INSB_IJS1F_SH_EEENSB_IJSH_SE_EEEEEEENSA_39AutoVectorizingCopyWithAssumedAlignmentILi128EEENSA_14SM90_TMA_STOREES2F_S2H_S2H_EEEvvEEEEvNT_6ParamsE:
	.zero		2944


//--------------------- SYMBOLS --------------------------

	.type		.nv.reservedSmem.offset0,@object
	.size		.nv.reservedSmem.offset0,0x4
	.type		.nv.reservedSmem.cap,@object
	.size		.nv.reservedSmem.cap,0x4
	.type		__assertfail,@function
